//
// Generated by NVIDIA NVVM Compiler
//
// Compiler Build ID: CL-36424714
// Cuda compilation tools, release 13.0, V13.0.88
// Based on NVVM 20.0.0
//

.version 9.0
.target sm_100
.address_size 64

	// .globl	_Z22histogramPrivatizationPKhiPj
// _ZZ22histogramPrivatizationPKhiPjE6s_hist has been demoted
// _ZZ25histogramThreadCoarseningPKhiPjE6s_hist has been demoted

.visible .entry _Z22histogramPrivatizationPKhiPj(
	.param .u64 .ptr .align 1 _Z22histogramPrivatizationPKhiPj_param_0,
	.param .u32 _Z22histogramPrivatizationPKhiPj_param_1,
	.param .u64 .ptr .align 1 _Z22histogramPrivatizationPKhiPj_param_2
)
{
	.reg .pred 	%p<19>;
	.reg .b16 	%rs<6>;
	.reg .b32 	%r<157>;
	.reg .b64 	%rd<27>;
	// demoted variable
	.shared .align 4 .b8 _ZZ22histogramPrivatizationPKhiPjE6s_hist[1024];
	ld.param.u64 	%rd7, [_Z22histogramPrivatizationPKhiPj_param_0];
	ld.param.u32 	%r62, [_Z22histogramPrivatizationPKhiPj_param_1];
	ld.param.u64 	%rd8, [_Z22histogramPrivatizationPKhiPj_param_2];
	cvta.to.global.u64 	%rd1, %rd7;
	cvta.to.global.u64 	%rd2, %rd8;
	mov.u32 	%r156, %tid.x;
	setp.gt.u32 	%p1, %r156, 255;
	@%p1 bra 	$L__BB0_7;
	mov.u32 	%r2, %ntid.x;
	add.s32 	%r63, %r156, %r2;
	max.u32 	%r64, %r63, 256;
	setp.lt.u32 	%p2, %r63, 256;
	selp.u32 	%r65, 1, 0, %p2;
	add.s32 	%r66, %r63, %r65;
	sub.s32 	%r67, %r64, %r66;
	div.u32 	%r68, %r67, %r2;
	add.s32 	%r3, %r68, %r65;
	and.b32  	%r69, %r3, 3;
	setp.eq.s32 	%p3, %r69, 3;
	mov.u32 	%r144, %r156;
	@%p3 bra 	$L__BB0_4;
	add.s32 	%r70, %r3, 1;
	and.b32  	%r71, %r70, 3;
	shl.b32 	%r72, %r156, 2;
	mov.u32 	%r73, _ZZ22histogramPrivatizationPKhiPjE6s_hist;
	add.s32 	%r141, %r73, %r72;
	shl.b32 	%r5, %r2, 2;
	neg.s32 	%r140, %r71;
	mad.lo.s32 	%r144, %r2, %r71, %r156;
$L__BB0_3:
	.pragma "nounroll";
	mov.b32 	%r74, 0;
	st.shared.u32 	[%r141], %r74;
	add.s32 	%r141, %r141, %r5;
	add.s32 	%r140, %r140, 1;
	setp.ne.s32 	%p4, %r140, 0;
	@%p4 bra 	$L__BB0_3;
$L__BB0_4:
	setp.lt.u32 	%p5, %r3, 3;
	@%p5 bra 	$L__BB0_7;
	shl.b32 	%r13, %r2, 2;
	shl.b32 	%r75, %r144, 2;
	mov.u32 	%r76, _ZZ22histogramPrivatizationPKhiPjE6s_hist;
	add.s32 	%r143, %r76, %r75;
	shl.b32 	%r15, %r2, 4;
	shl.b32 	%r16, %r2, 3;
	mul.lo.s32 	%r17, %r2, 12;
$L__BB0_6:
	mov.b32 	%r77, 0;
	st.shared.u32 	[%r143], %r77;
	add.s32 	%r78, %r143, %r13;
	st.shared.u32 	[%r78], %r77;
	add.s32 	%r79, %r143, %r16;
	st.shared.u32 	[%r79], %r77;
	add.s32 	%r80, %r143, %r17;
	st.shared.u32 	[%r80], %r77;
	add.s32 	%r144, %r144, %r13;
	add.s32 	%r143, %r143, %r15;
	setp.lt.u32 	%p6, %r144, 256;
	@%p6 bra 	$L__BB0_6;
$L__BB0_7:
	bar.sync 	0;
	mov.u32 	%r81, %ctaid.x;
	mov.u32 	%r22, %ntid.x;
	mad.lo.s32 	%r147, %r81, %r22, %r156;
	mov.u32 	%r82, %nctaid.x;
	mul.lo.s32 	%r24, %r22, %r82;
	setp.ge.s32 	%p7, %r147, %r62;
	@%p7 bra 	$L__BB0_14;
	add.s32 	%r83, %r147, %r24;
	max.s32 	%r84, %r62, %r83;
	setp.lt.s32 	%p8, %r83, %r62;
	selp.u32 	%r85, 1, 0, %p8;
	add.s32 	%r86, %r83, %r85;
	sub.s32 	%r87, %r84, %r86;
	div.u32 	%r88, %r87, %r24;
	add.s32 	%r25, %r88, %r85;
	and.b32  	%r89, %r25, 3;
	setp.eq.s32 	%p9, %r89, 3;
	@%p9 bra 	$L__BB0_11;
	add.s32 	%r90, %r25, 1;
	and.b32  	%r91, %r90, 3;
	neg.s32 	%r145, %r91;
$L__BB0_10:
	.pragma "nounroll";
	cvt.s64.s32 	%rd9, %r147;
	add.s64 	%rd10, %rd1, %rd9;
	ld.global.u8 	%rs1, [%rd10];
	mul.wide.u16 	%r92, %rs1, 4;
	mov.u32 	%r93, _ZZ22histogramPrivatizationPKhiPjE6s_hist;
	add.s32 	%r94, %r93, %r92;
	atom.shared.add.u32 	%r95, [%r94], 1;
	add.s32 	%r147, %r147, %r24;
	add.s32 	%r145, %r145, 1;
	setp.ne.s32 	%p10, %r145, 0;
	@%p10 bra 	$L__BB0_10;
$L__BB0_11:
	setp.lt.u32 	%p11, %r25, 3;
	@%p11 bra 	$L__BB0_14;
	mov.u32 	%r97, _ZZ22histogramPrivatizationPKhiPjE6s_hist;
	cvt.s64.s32 	%rd13, %r24;
	shl.b32 	%r109, %r24, 2;
$L__BB0_13:
	cvt.s64.s32 	%rd11, %r147;
	add.s64 	%rd12, %rd1, %rd11;
	ld.global.u8 	%rs2, [%rd12];
	mul.wide.u16 	%r96, %rs2, 4;
	add.s32 	%r98, %r97, %r96;
	atom.shared.add.u32 	%r99, [%r98], 1;
	add.s64 	%rd14, %rd12, %rd13;
	ld.global.u8 	%rs3, [%rd14];
	mul.wide.u16 	%r100, %rs3, 4;
	add.s32 	%r101, %r97, %r100;
	atom.shared.add.u32 	%r102, [%r101], 1;
	add.s64 	%rd15, %rd14, %rd13;
	ld.global.u8 	%rs4, [%rd15];
	mul.wide.u16 	%r103, %rs4, 4;
	add.s32 	%r104, %r97, %r103;
	atom.shared.add.u32 	%r105, [%r104], 1;
	add.s64 	%rd16, %rd15, %rd13;
	ld.global.u8 	%rs5, [%rd16];
	mul.wide.u16 	%r106, %rs5, 4;
	add.s32 	%r107, %r97, %r106;
	atom.shared.add.u32 	%r108, [%r107], 1;
	add.s32 	%r147, %r109, %r147;
	setp.lt.s32 	%p12, %r147, %r62;
	@%p12 bra 	$L__BB0_13;
$L__BB0_14:
	setp.gt.u32 	%p13, %r156, 255;
	bar.sync 	0;
	@%p13 bra 	$L__BB0_21;
	add.s32 	%r110, %r156, %r22;
	max.u32 	%r111, %r110, 256;
	setp.lt.u32 	%p14, %r110, 256;
	selp.u32 	%r112, 1, 0, %p14;
	add.s32 	%r113, %r110, %r112;
	sub.s32 	%r114, %r111, %r113;
	div.u32 	%r115, %r114, %r22;
	add.s32 	%r34, %r115, %r112;
	and.b32  	%r116, %r34, 3;
	setp.eq.s32 	%p15, %r116, 3;
	@%p15 bra 	$L__BB0_18;
	add.s32 	%r117, %r34, 1;
	and.b32  	%r118, %r117, 3;
	shl.b32 	%r119, %r156, 2;
	mov.u32 	%r120, _ZZ22histogramPrivatizationPKhiPjE6s_hist;
	add.s32 	%r150, %r120, %r119;
	shl.b32 	%r36, %r22, 2;
	mul.wide.u32 	%rd17, %r156, 4;
	add.s64 	%rd26, %rd2, %rd17;
	mul.wide.u32 	%rd4, %r22, 4;
	neg.s32 	%r149, %r118;
	mad.lo.s32 	%r156, %r22, %r118, %r156;
$L__BB0_17:
	.pragma "nounroll";
	ld.shared.u32 	%r121, [%r150];
	atom.global.add.u32 	%r122, [%rd26], %r121;
	add.s32 	%r150, %r150, %r36;
	add.s64 	%rd26, %rd26, %rd4;
	add.s32 	%r149, %r149, 1;
	setp.ne.s32 	%p16, %r149, 0;
	@%p16 bra 	$L__BB0_17;
$L__BB0_18:
	setp.lt.u32 	%p17, %r34, 3;
	@%p17 bra 	$L__BB0_21;
	shl.b32 	%r123, %r22, 1;
	add.s32 	%r155, %r156, %r123;
	shl.b32 	%r45, %r22, 2;
	mad.lo.s32 	%r154, %r22, 3, %r156;
	add.s32 	%r153, %r22, %r156;
	shl.b32 	%r124, %r156, 2;
	mov.u32 	%r125, _ZZ22histogramPrivatizationPKhiPjE6s_hist;
	add.s32 	%r152, %r125, %r124;
	shl.b32 	%r49, %r22, 4;
	shl.b32 	%r50, %r22, 3;
	mul.lo.s32 	%r51, %r22, 12;
$L__BB0_20:
	mul.wide.u32 	%rd18, %r156, 4;
	add.s64 	%rd19, %rd2, %rd18;
	ld.shared.u32 	%r126, [%r152];
	atom.global.add.u32 	%r127, [%rd19], %r126;
	add.s32 	%r128, %r156, %r22;
	mul.wide.u32 	%rd20, %r153, 4;
	add.s64 	%rd21, %rd2, %rd20;
	add.s32 	%r129, %r152, %r45;
	ld.shared.u32 	%r130, [%r129];
	atom.global.add.u32 	%r131, [%rd21], %r130;
	add.s32 	%r132, %r128, %r22;
	mul.wide.u32 	%rd22, %r155, 4;
	add.s64 	%rd23, %rd2, %rd22;
	add.s32 	%r133, %r152, %r50;
	ld.shared.u32 	%r134, [%r133];
	atom.global.add.u32 	%r135, [%rd23], %r134;
	add.s32 	%r136, %r132, %r22;
	mul.wide.u32 	%rd24, %r154, 4;
	add.s64 	%rd25, %rd2, %rd24;
	add.s32 	%r137, %r152, %r51;
	ld.shared.u32 	%r138, [%r137];
	atom.global.add.u32 	%r139, [%rd25], %r138;
	add.s32 	%r156, %r136, %r22;
	add.s32 	%r155, %r155, %r45;
	add.s32 	%r154, %r154, %r45;
	add.s32 	%r153, %r153, %r45;
	add.s32 	%r152, %r152, %r49;
	setp.lt.u32 	%p18, %r156, 256;
	@%p18 bra 	$L__BB0_20;
$L__BB0_21:
	ret;

}
	// .globl	_Z25histogramThreadCoarseningPKhiPj
.visible .entry _Z25histogramThreadCoarseningPKhiPj(
	.param .u64 .ptr .align 1 _Z25histogramThreadCoarseningPKhiPj_param_0,
	.param .u32 _Z25histogramThreadCoarseningPKhiPj_param_1,
	.param .u64 .ptr .align 1 _Z25histogramThreadCoarseningPKhiPj_param_2
)
{
	.reg .pred 	%p<16>;
	.reg .b16 	%rs<3>;
	.reg .b32 	%r<129>;
	.reg .b64 	%rd<23>;
	// demoted variable
	.shared .align 4 .b8 _ZZ25histogramThreadCoarseningPKhiPjE6s_hist[1024];
	ld.param.u64 	%rd7, [_Z25histogramThreadCoarseningPKhiPj_param_0];
	ld.param.u32 	%r57, [_Z25histogramThreadCoarseningPKhiPj_param_1];
	ld.param.u64 	%rd8, [_Z25histogramThreadCoarseningPKhiPj_param_2];
	cvta.to.global.u64 	%rd1, %rd7;
	cvta.to.global.u64 	%rd2, %rd8;
	mov.u32 	%r128, %tid.x;
	setp.gt.u32 	%p1, %r128, 255;
	@%p1 bra 	$L__BB1_7;
	mov.u32 	%r2, %ntid.x;
	add.s32 	%r58, %r128, %r2;
	max.u32 	%r59, %r58, 256;
	setp.lt.u32 	%p2, %r58, 256;
	selp.u32 	%r60, 1, 0, %p2;
	add.s32 	%r61, %r58, %r60;
	sub.s32 	%r62, %r59, %r61;
	div.u32 	%r63, %r62, %r2;
	add.s32 	%r3, %r63, %r60;
	and.b32  	%r64, %r3, 3;
	setp.eq.s32 	%p3, %r64, 3;
	mov.u32 	%r119, %r128;
	@%p3 bra 	$L__BB1_4;
	add.s32 	%r65, %r3, 1;
	and.b32  	%r66, %r65, 3;
	shl.b32 	%r67, %r128, 2;
	mov.u32 	%r68, _ZZ25histogramThreadCoarseningPKhiPjE6s_hist;
	add.s32 	%r116, %r68, %r67;
	shl.b32 	%r5, %r2, 2;
	neg.s32 	%r115, %r66;
	mad.lo.s32 	%r119, %r2, %r66, %r128;
$L__BB1_3:
	.pragma "nounroll";
	mov.b32 	%r69, 0;
	st.shared.u32 	[%r116], %r69;
	add.s32 	%r116, %r116, %r5;
	add.s32 	%r115, %r115, 1;
	setp.ne.s32 	%p4, %r115, 0;
	@%p4 bra 	$L__BB1_3;
$L__BB1_4:
	setp.lt.u32 	%p5, %r3, 3;
	@%p5 bra 	$L__BB1_7;
	shl.b32 	%r13, %r2, 2;
	shl.b32 	%r70, %r119, 2;
	mov.u32 	%r71, _ZZ25histogramThreadCoarseningPKhiPjE6s_hist;
	add.s32 	%r118, %r71, %r70;
	shl.b32 	%r15, %r2, 4;
	shl.b32 	%r16, %r2, 3;
	mul.lo.s32 	%r17, %r2, 12;
$L__BB1_6:
	mov.b32 	%r72, 0;
	st.shared.u32 	[%r118], %r72;
	add.s32 	%r73, %r118, %r13;
	st.shared.u32 	[%r73], %r72;
	add.s32 	%r74, %r118, %r16;
	st.shared.u32 	[%r74], %r72;
	add.s32 	%r75, %r118, %r17;
	st.shared.u32 	[%r75], %r72;
	add.s32 	%r119, %r119, %r13;
	add.s32 	%r118, %r118, %r15;
	setp.lt.u32 	%p6, %r119, 256;
	@%p6 bra 	$L__BB1_6;
$L__BB1_7:
	bar.sync 	0;
	mov.u32 	%r76, %ctaid.x;
	mov.u32 	%r22, %ntid.x;
	shl.b32 	%r23, %r22, 1;
	mad.lo.s32 	%r120, %r23, %r76, %r128;
	mov.u32 	%r77, %nctaid.x;
	mul.lo.s32 	%r25, %r22, %r77;
	setp.ge.s32 	%p7, %r120, %r57;
	@%p7 bra 	$L__BB1_11;
$L__BB1_8:
	cvt.s64.s32 	%rd9, %r120;
	add.s64 	%rd10, %rd1, %rd9;
	ld.global.u8 	%rs1, [%rd10];
	mul.wide.u16 	%r78, %rs1, 4;
	mov.u32 	%r79, _ZZ25histogramThreadCoarseningPKhiPjE6s_hist;
	add.s32 	%r80, %r79, %r78;
	atom.shared.add.u32 	%r81, [%r80], 1;
	add.s32 	%r27, %r120, %r25;
	setp.ge.u32 	%p8, %r27, %r57;
	@%p8 bra 	$L__BB1_10;
	cvt.u64.u32 	%rd11, %r27;
	add.s64 	%rd12, %rd1, %rd11;
	ld.global.u8 	%rs2, [%rd12];
	mul.wide.u16 	%r82, %rs2, 4;
	add.s32 	%r84, %r79, %r82;
	atom.shared.add.u32 	%r85, [%r84], 1;
$L__BB1_10:
	add.s32 	%r120, %r27, %r25;
	setp.lt.s32 	%p9, %r120, %r57;
	@%p9 bra 	$L__BB1_8;
$L__BB1_11:
	setp.gt.u32 	%p10, %r128, 255;
	bar.sync 	0;
	@%p10 bra 	$L__BB1_18;
	add.s32 	%r86, %r128, %r22;
	max.u32 	%r87, %r86, 256;
	setp.lt.u32 	%p11, %r86, 256;
	selp.u32 	%r88, 1, 0, %p11;
	add.s32 	%r89, %r86, %r88;
	sub.s32 	%r90, %r87, %r89;
	div.u32 	%r91, %r90, %r22;
	add.s32 	%r29, %r91, %r88;
	and.b32  	%r92, %r29, 3;
	setp.eq.s32 	%p12, %r92, 3;
	@%p12 bra 	$L__BB1_15;
	add.s32 	%r93, %r29, 1;
	and.b32  	%r94, %r93, 3;
	shl.b32 	%r95, %r128, 2;
	mov.u32 	%r96, _ZZ25histogramThreadCoarseningPKhiPjE6s_hist;
	add.s32 	%r122, %r96, %r95;
	shl.b32 	%r31, %r22, 2;
	mul.wide.u32 	%rd13, %r128, 4;
	add.s64 	%rd22, %rd2, %rd13;
	mul.wide.u32 	%rd4, %r22, 4;
	neg.s32 	%r121, %r94;
	mad.lo.s32 	%r128, %r22, %r94, %r128;
$L__BB1_14:
	.pragma "nounroll";
	ld.shared.u32 	%r97, [%r122];
	atom.global.add.u32 	%r98, [%rd22], %r97;
	add.s32 	%r122, %r122, %r31;
	add.s64 	%rd22, %rd22, %rd4;
	add.s32 	%r121, %r121, 1;
	setp.ne.s32 	%p13, %r121, 0;
	@%p13 bra 	$L__BB1_14;
$L__BB1_15:
	setp.lt.u32 	%p14, %r29, 3;
	@%p14 bra 	$L__BB1_18;
	add.s32 	%r127, %r128, %r23;
	shl.b32 	%r40, %r22, 2;
	mad.lo.s32 	%r126, %r22, 3, %r128;
	add.s32 	%r125, %r22, %r128;
	shl.b32 	%r99, %r128, 2;
	mov.u32 	%r100, _ZZ25histogramThreadCoarseningPKhiPjE6s_hist;
	add.s32 	%r124, %r100, %r99;
	shl.b32 	%r44, %r22, 4;
	shl.b32 	%r45, %r22, 3;
	mul.lo.s32 	%r46, %r22, 12;
$L__BB1_17:
	mul.wide.u32 	%rd14, %r128, 4;
	add.s64 	%rd15, %rd2, %rd14;
	ld.shared.u32 	%r101, [%r124];
	atom.global.add.u32 	%r102, [%rd15], %r101;
	add.s32 	%r103, %r128, %r22;
	mul.wide.u32 	%rd16, %r125, 4;
	add.s64 	%rd17, %rd2, %rd16;
	add.s32 	%r104, %r124, %r40;
	ld.shared.u32 	%r105, [%r104];
	atom.global.add.u32 	%r106, [%rd17], %r105;
	add.s32 	%r107, %r103, %r22;
	mul.wide.u32 	%rd18, %r127, 4;
	add.s64 	%rd19, %rd2, %rd18;
	add.s32 	%r108, %r124, %r45;
	ld.shared.u32 	%r109, [%r108];
	atom.global.add.u32 	%r110, [%rd19], %r109;
	add.s32 	%r111, %r107, %r22;
	mul.wide.u32 	%rd20, %r126, 4;
	add.s64 	%rd21, %rd2, %rd20;
	add.s32 	%r112, %r124, %r46;
	ld.shared.u32 	%r113, [%r112];
	atom.global.add.u32 	%r114, [%rd21], %r113;
	add.s32 	%r128, %r111, %r22;
	add.s32 	%r127, %r127, %r40;
	add.s32 	%r126, %r126, %r40;
	add.s32 	%r125, %r125, %r40;
	add.s32 	%r124, %r124, %r44;
	setp.lt.u32 	%p15, %r128, 256;
	@%p15 bra 	$L__BB1_17;
$L__BB1_18:
	ret;

}


// ===== COMPILED SASS (sm_100) =====

	.target	sm_100

	.elftype	@"ET_EXEC"


//--------------------- .note.nv.tkinfo           --------------------------
	.section	.note.nv.tkinfo,"",@"SHT_NOTE"
	.sectionflags	@"SHF_NOTE_NV_TKINFO"
	.tkinfo
        /*0018*/ 	.word	0x00000002
        /*0030*/ 	.string	""
        /*0030*/ 	.string	"ptxas"
        /*0030*/ 	.string	"Cuda compilation tools, release 13.0, V13.0.88"
        /*0030*/ 	.string	"Build cuda_13.0.r13.0/compiler.36424714_0"
        /*0030*/ 	.string	"-arch sm_100 -m 64 "



//--------------------- .note.nv.cuinfo           --------------------------
	.section	.note.nv.cuinfo,"",@"SHT_NOTE"
	.sectionflags	@"SHF_NOTE_NV_CUINFO"
        /*0018*/ 	.short	0x0002
        /*001a*/ 	.short	0x0064
        /*001c*/ 	.short	0x0082
	.zero		2


//--------------------- .nv.info                  --------------------------
	.section	.nv.info,"",@"SHT_CUDA_INFO"
	.align	4


	//----- nvinfo : EIATTR_REGCOUNT
	.align		4
        /*0000*/ 	.byte	0x04, 0x2f
        /*0002*/ 	.short	(.L_1 - .L_0)
	.align		4
.L_0:
        /*0004*/ 	.word	index@(_Z22histogramPrivatizationPKhiPj)
        /*0008*/ 	.word	0x0000001a


	//----- nvinfo : EIATTR_FRAME_SIZE
	.align		4
.L_1:
        /*000c*/ 	.byte	0x04, 0x11
        /*000e*/ 	.short	(.L_3 - .L_2)
	.align		4
.L_2:
        /*0010*/ 	.word	index@(_Z22histogramPrivatizationPKhiPj)
        /*0014*/ 	.word	0x00000000


	//----- nvinfo : EIATTR_REGCOUNT
	.align		4
.L_3:
        /*0018*/ 	.byte	0x04, 0x2f
        /*001a*/ 	.short	(.L_5 - .L_4)
	.align		4
.L_4:
        /*001c*/ 	.word	index@(_Z25histogramThreadCoarseningPKhiPj)
        /*0020*/ 	.word	0x0000001a


	//----- nvinfo : EIATTR_FRAME_SIZE
	.align		4
.L_5:
        /*0024*/ 	.byte	0x04, 0x11
        /*0026*/ 	.short	(.L_7 - .L_6)
	.align		4
.L_6:
        /*0028*/ 	.word	index@(_Z25histogramThreadCoarseningPKhiPj)
        /*002c*/ 	.word	0x00000000


	//----- nvinfo : EIATTR_MIN_STACK_SIZE
	.align		4
.L_7:
        /*0030*/ 	.byte	0x04, 0x12
        /*0032*/ 	.short	(.L_9 - .L_8)
	.align		4
.L_8:
        /*0034*/ 	.word	index@(_Z25histogramThreadCoarseningPKhiPj)
        /*0038*/ 	.word	0x00000000


	//----- nvinfo : EIATTR_MIN_STACK_SIZE
	.align		4
.L_9:
        /*003c*/ 	.byte	0x04, 0x12
        /*003e*/ 	.short	(.L_11 - .L_10)
	.align		4
.L_10:
        /*0040*/ 	.word	index@(_Z22histogramPrivatizationPKhiPj)
        /*0044*/ 	.word	0x00000000
.L_11:


//--------------------- .nv.compat                --------------------------
	.section	.nv.compat,"",@"SHT_CUDA_COMPAT_INFO"
	.align	4
        /*0000*/ 	.byte	0x02, 0x09, 0x00, 0x00, 0x02, 0x02, 0x01, 0x00, 0x02, 0x05, 0x05, 0x00, 0x03, 0x07, 0x01, 0x01
        /*0010*/ 	.byte	0x02, 0x03, 0x00, 0x00, 0x02, 0x06, 0x01, 0x00, 0x04, 0x0b, 0x08, 0x00, 0x09, 0x00, 0x00, 0x00
        /*0020*/ 	.byte	0x00, 0x00, 0x00, 0x00


//--------------------- .nv.info._Z25histogramThreadCoarseningPKhiPj --------------------------
	.section	.nv.info._Z25histogramThreadCoarseningPKhiPj,"",@"SHT_CUDA_INFO"
	.sectionflags	@""
	.align	4


	//----- nvinfo : EIATTR_CUDA_API_VERSION
	.align		4
        /*0000*/ 	.byte	0x04, 0x37
        /*0002*/ 	.short	(.L_13 - .L_12)
.L_12:
        /*0004*/ 	.word	0x00000082


	//----- nvinfo : EIATTR_KPARAM_INFO
	.align		4
.L_13:
        /*0008*/ 	.byte	0x04, 0x17
        /*000a*/ 	.short	(.L_15 - .L_14)
.L_14:
        /*000c*/ 	.word	0x00000000
        /*0010*/ 	.short	0x0002
        /*0012*/ 	.short	0x0010
        /*0014*/ 	.byte	0x00, 0xf5, 0x21, 0x00


	//----- nvinfo : EIATTR_KPARAM_INFO
	.align		4
.L_15:
        /*0018*/ 	.byte	0x04, 0x17
        /*001a*/ 	.short	(.L_17 - .L_16)
.L_16:
        /*001c*/ 	.word	0x00000000
        /*0020*/ 	.short	0x0001
        /*0022*/ 	.short	0x0008
        /*0024*/ 	.byte	0x00, 0xf0, 0x11, 0x00


	//----- nvinfo : EIATTR_KPARAM_INFO
	.align		4
.L_17:
        /*0028*/ 	.byte	0x04, 0x17
        /*002a*/ 	.short	(.L_19 - .L_18)
.L_18:
        /*002c*/ 	.word	0x00000000
        /*0030*/ 	.short	0x0000
        /*0032*/ 	.short	0x0000
        /*0034*/ 	.byte	0x00, 0xf5, 0x21, 0x00


	//----- nvinfo : EIATTR_SPARSE_MMA_MASK
	.align		4
.L_19:
        /*0038*/ 	.byte	0x03, 0x50
        /*003a*/ 	.short	0x0000


	//----- nvinfo : EIATTR_MAXREG_COUNT
	.align		4
        /*003c*/ 	.byte	0x03, 0x1b
        /*003e*/ 	.short	0x00ff


	//----- nvinfo : EIATTR_NUM_BARRIERS
	.align		4
        /*0040*/ 	.byte	0x02, 0x4c
        /*0042*/ 	.byte	0x01
	.zero		1


	//----- nvinfo : EIATTR_MERCURY_ISA_VERSION
	.align		4
        /*0044*/ 	.byte	0x03, 0x5f
        /*0046*/ 	.short	0x0101


	//----- nvinfo : EIATTR_VRC_CTA_INIT_COUNT
	.align		4
        /*0048*/ 	.byte	0x02, 0x4a
	.zero		1
	.zero		1


	//----- nvinfo : EIATTR_EXIT_INSTR_OFFSETS
	.align		4
        /*004c*/ 	.byte	0x04, 0x1c
        /*004e*/ 	.short	(.L_21 - .L_20)


	//   ....[0]....
.L_20:
        /*0050*/ 	.word	0x000006a0


	//   ....[1]....
        /*0054*/ 	.word	0x000009a0


	//   ....[2]....
        /*0058*/ 	.word	0x00000ba0


	//----- nvinfo : EIATTR_CRS_STACK_SIZE
	.align		4
.L_21:
        /*005c*/ 	.byte	0x04, 0x1e
        /*005e*/ 	.short	(.L_23 - .L_22)
.L_22:
        /*0060*/ 	.word	0x00000000


	//----- nvinfo : EIATTR_CBANK_PARAM_SIZE
	.align		4
.L_23:
        /*0064*/ 	.byte	0x03, 0x19
        /*0066*/ 	.short	0x0018


	//----- nvinfo : EIATTR_PARAM_CBANK
	.align		4
        /*0068*/ 	.byte	0x04, 0x0a
        /*006a*/ 	.short	(.L_25 - .L_24)
	.align		4
.L_24:
        /*006c*/ 	.word	index@(.nv.constant0._Z25histogramThreadCoarseningPKhiPj)
        /*0070*/ 	.short	0x0380
        /*0072*/ 	.short	0x0018


	//----- nvinfo : EIATTR_SW_WAR
	.align		4
.L_25:
        /*0074*/ 	.byte	0x04, 0x36
        /*0076*/ 	.short	(.L_27 - .L_26)
.L_26:
        /*0078*/ 	.word	0x00000008
.L_27:


//--------------------- .nv.info._Z22histogramPrivatizationPKhiPj --------------------------
	.section	.nv.info._Z22histogramPrivatizationPKhiPj,"",@"SHT_CUDA_INFO"
	.sectionflags	@""
	.align	4


	//----- nvinfo : EIATTR_CUDA_API_VERSION
	.align		4
        /*0000*/ 	.byte	0x04, 0x37
        /*0002*/ 	.short	(.L_29 - .L_28)
.L_28:
        /*0004*/ 	.word	0x00000082


	//----- nvinfo : EIATTR_KPARAM_INFO
	.align		4
.L_29:
        /*0008*/ 	.byte	0x04, 0x17
        /*000a*/ 	.short	(.L_31 - .L_30)
.L_30:
        /*000c*/ 	.word	0x00000000
        /*0010*/ 	.short	0x0002
        /*0012*/ 	.short	0x0010
        /*0014*/ 	.byte	0x00, 0xf5, 0x21, 0x00


	//----- nvinfo : EIATTR_KPARAM_INFO
	.align		4
.L_31:
        /*0018*/ 	.byte	0x04, 0x17
        /*001a*/ 	.short	(.L_33 - .L_32)
.L_32:
        /*001c*/ 	.word	0x00000000
        /*0020*/ 	.short	0x0001
        /*0022*/ 	.short	0x0008
        /*0024*/ 	.byte	0x00, 0xf0, 0x11, 0x00


	//----- nvinfo : EIATTR_KPARAM_INFO
	.align		4
.L_33:
        /*0028*/ 	.byte	0x04, 0x17
        /*002a*/ 	.short	(.L_35 - .L_34)
.L_34:
        /*002c*/ 	.word	0x00000000
        /*0030*/ 	.short	0x0000
        /*0032*/ 	.short	0x0000
        /*0034*/ 	.byte	0x00, 0xf5, 0x21, 0x00


	//----- nvinfo : EIATTR_SPARSE_MMA_MASK
	.align		4
.L_35:
        /*0038*/ 	.byte	0x03, 0x50
        /*003a*/ 	.short	0x0000


	//----- nvinfo : EIATTR_MAXREG_COUNT
	.align		4
        /*003c*/ 	.byte	0x03, 0x1b
        /*003e*/ 	.short	0x00ff


	//----- nvinfo : EIATTR_NUM_BARRIERS
	.align		4
        /*0040*/ 	.byte	0x02, 0x4c
        /*0042*/ 	.byte	0x01
	.zero		1


	//----- nvinfo : EIATTR_MERCURY_ISA_VERSION
	.align		4
        /*0044*/ 	.byte	0x03, 0x5f
        /*0046*/ 	.short	0x0101


	//----- nvinfo : EIATTR_VRC_CTA_INIT_COUNT
	.align		4
        /*0048*/ 	.byte	0x02, 0x4a
	.zero		1
	.zero		1


	//----- nvinfo : EIATTR_EXIT_INSTR_OFFSETS
	.align		4
        /*004c*/ 	.byte	0x04, 0x1c
        /*004e*/ 	.short	(.L_37 - .L_36)


	//   ....[0]....
.L_36:
        /*0050*/ 	.word	0x000009c0


	//   ....[1]....
        /*0054*/ 	.word	0x00000cc0


	//   ....[2]....
        /*0058*/ 	.word	0x00000ec0


	//----- nvinfo : EIATTR_CRS_STACK_SIZE
	.align		4
.L_37:
        /*005c*/ 	.byte	0x04, 0x1e
        /*005e*/ 	.short	(.L_39 - .L_38)
.L_38:
        /*0060*/ 	.word	0x00000000


	//----- nvinfo : EIATTR_CBANK_PARAM_SIZE
	.align		4
.L_39:
        /*0064*/ 	.byte	0x03, 0x19
        /*0066*/ 	.short	0x0018


	//----- nvinfo : EIATTR_PARAM_CBANK
	.align		4
        /*0068*/ 	.byte	0x04, 0x0a
        /*006a*/ 	.short	(.L_41 - .L_40)
	.align		4
.L_40:
        /*006c*/ 	.word	index@(.nv.constant0._Z22histogramPrivatizationPKhiPj)
        /*0070*/ 	.short	0x0380
        /*0072*/ 	.short	0x0018


	//----- nvinfo : EIATTR_SW_WAR
	.align		4
.L_41:
        /*0074*/ 	.byte	0x04, 0x36
        /*0076*/ 	.short	(.L_43 - .L_42)
.L_42:
        /*0078*/ 	.word	0x00000008
.L_43:


//--------------------- .nv.callgraph             --------------------------
	.section	.nv.callgraph,"",@"SHT_CUDA_CALLGRAPH"
	.align	4
	.sectionentsize	8
	.align		4
        /*0000*/ 	.word	0x00000000
	.align		4
        /*0004*/ 	.word	0xffffffff
	.align		4
        /*0008*/ 	.word	0x00000000
	.align		4
        /*000c*/ 	.word	0xfffffffe
	.align		4
        /*0010*/ 	.word	0x00000000
	.align		4
        /*0014*/ 	.word	0xfffffffd
	.align		4
        /*0018*/ 	.word	0x00000000
	.align		4
        /*001c*/ 	.word	0xfffffffc


//--------------------- .text._Z25histogramThreadCoarseningPKhiPj --------------------------
	.section	.text._Z25histogramThreadCoarseningPKhiPj,"ax",@progbits
	.align	128
        .global         _Z25histogramThreadCoarseningPKhiPj
        .type           _Z25histogramThreadCoarseningPKhiPj,@function
        .size           _Z25histogramThreadCoarseningPKhiPj,(.L_x_33 - _Z25histogramThreadCoarseningPKhiPj)
        .other          _Z25histogramThreadCoarseningPKhiPj,@"STO_CUDA_ENTRY STV_DEFAULT"
_Z25histogramThreadCoarseningPKhiPj:
.text._Z25histogramThreadCoarseningPKhiPj:
[----:B------:R-:W-:Y:S01]  /*0000*/  LDC R1, c[0x0][0x37c] ;  /* 0x0000df00ff017b82 */ /* 0x000fe20000000800 */
[----:B------:R-:W0:Y:S01]  /*0010*/  S2R R0, SR_TID.X ;  /* 0x0000000000007919 */ /* 0x000e220000002100 */
[----:B------:R-:W-:Y:S01]  /*0020*/  BSSY.RECONVERGENT B0, `(.L_x_0) ;  /* 0x0000040000007945 */ /* 0x000fe20003800200 */
[----:B0-----:R-:W-:-:S13]  /*0030*/  ISETP.GT.U32.AND P0, PT, R0, 0xff, PT ;  /* 0x000000ff0000780c */ /* 0x001fda0003f04070 */
[----:B------:R-:W-:Y:S05]  /*0040*/  @P0 BRA `(.L_x_1) ;  /* 0x0000000000f40947 */ /* 0x000fea0003800000 */
[----:B------:R-:W0:Y:S01]  /*0050*/  LDC R10, c[0x0][0x360] ;  /* 0x0000d800ff0a7b82 */ /* 0x000e220000000800 */
[----:B------:R-:W-:Y:S01]  /*0060*/  BSSY.RECONVERGENT B1, `(.L_x_2) ;  /* 0x000002b000017945 */ /* 0x000fe20003800200 */
[----:B0-----:R-:W0:Y:S01]  /*0070*/  I2F.U32.RP R7, R10 ;  /* 0x0000000a00077306 */ /* 0x001e220000209000 */
[----:B------:R-:W-:Y:S01]  /*0080*/  IMAD.IADD R4, R0, 0x1, R10 ;  /* 0x0000000100047824 */ /* 0x000fe200078e020a */
[----:B------:R-:W-:-:S04]  /*0090*/  ISETP.NE.U32.AND P2, PT, R10, RZ, PT ;  /* 0x000000ff0a00720c */ /* 0x000fc80003f45070 */
[C---:B------:R-:W-:Y:S02]  /*00a0*/  ISETP.GE.U32.AND P0, PT, R4.reuse, 0x100, PT ;  /* 0x000001000400780c */ /* 0x040fe40003f06070 */
[----:B------:R-:W-:Y:S02]  /*00b0*/  VIMNMX.U32 R5, PT, PT, R4, 0x100, !PT ;  /* 0x0000010004057848 */ /* 0x000fe40007fe0000 */
[----:B------:R-:W-:-:S04]  /*00c0*/  SEL R6, RZ, 0x1, P0 ;  /* 0x00000001ff067807 */ /* 0x000fc80000000000 */
[----:B------:R-:W-:Y:S01]  /*00d0*/  IADD3 R5, PT, PT, R5, -R4, -R6 ;  /* 0x8000000405057210 */ /* 0x000fe20007ffe806 */
[----:B0-----:R-:W0:Y:S02]  /*00e0*/  MUFU.RCP R7, R7 ;  /* 0x0000000700077308 */ /* 0x001e240000001000 */
[----:B0-----:R-:W-:-:S06]  /*00f0*/  VIADD R2, R7, 0xffffffe ;  /* 0x0ffffffe07027836 */ /* 0x001fcc0000000000 */
[----:B------:R0:W1:Y:S02]  /*0100*/  F2I.FTZ.U32.TRUNC.NTZ R3, R2 ;  /* 0x0000000200037305 */ /* 0x000064000021f000 */
[----:B0-----:R-:W-:Y:S02]  /*0110*/  HFMA2 R2, -RZ, RZ, 0, 0 ;  /* 0x00000000ff027431 */ /* 0x001fe400000001ff */
[----:B-1----:R-:W-:-:S04]  /*0120*/  IMAD.MOV R9, RZ, RZ, -R3 ;  /* 0x000000ffff097224 */ /* 0x002fc800078e0a03 */
[----:B------:R-:W-:-:S04]  /*0130*/  IMAD R9, R9, R10, RZ ;  /* 0x0000000a09097224 */ /* 0x000fc800078e02ff */
[----:B------:R-:W-:-:S06]  /*0140*/  IMAD.HI.U32 R8, R3, R9, R2 ;  /* 0x0000000903087227 */ /* 0x000fcc00078e0002 */
[----:B------:R-:W-:-:S04]  /*0150*/  IMAD.HI.U32 R3, R8, R5, RZ ;  /* 0x0000000508037227 */ /* 0x000fc800078e00ff */
[----:B------:R-:W-:-:S04]  /*0160*/  IMAD.MOV R2, RZ, RZ, -R3 ;  /* 0x000000ffff027224 */ /* 0x000fc800078e0a03 */
[----:B------:R-:W-:-:S05]  /*0170*/  IMAD R5, R10, R2, R5 ;  /* 0x000000020a057224 */ /* 0x000fca00078e0205 */
[----:B------:R-:W-:-:S13]  /*0180*/  ISETP.GE.U32.AND P0, PT, R5, R10, PT ;  /* 0x0000000a0500720c */ /* 0x000fda0003f06070 */
[----:B------:R-:W-:Y:S02]  /*0190*/  @P0 IMAD.IADD R5, R5, 0x1, -R10 ;  /* 0x0000000105050824 */ /* 0x000fe400078e0a0a */
[----:B------:R-:W-:-:S03]  /*01a0*/  @P0 VIADD R3, R3, 0x1 ;  /* 0x0000000103030836 */ /* 0x000fc60000000000 */
[----:B------:R-:W-:-:S13]  /*01b0*/  ISETP.GE.U32.AND P1, PT, R5, R10, PT ;  /* 0x0000000a0500720c */ /* 0x000fda0003f26070 */
[----:B------:R-:W-:Y:S02]  /*01c0*/  @P1 IADD3 R3, PT, PT, R3, 0x1, RZ ;  /* 0x0000000103031810 */ /* 0x000fe40007ffe0ff */
[----:B------:R-:W-:-:S05]  /*01d0*/  @!P2 LOP3.LUT R3, RZ, R10, RZ, 0x33, !PT ;  /* 0x0000000aff03a212 */ /* 0x000fca00078e33ff */
[----:B------:R-:W-:-:S05]  /*01e0*/  IMAD.IADD R3, R6, 0x1, R3 ;  /* 0x0000000106037824 */ /* 0x000fca00078e0203 */
[C---:B------:R-:W-:Y:S02]  /*01f0*/  LOP3.LUT R2, R3.reuse, 0x3, RZ, 0xc0, !PT ;  /* 0x0000000303027812 */ /* 0x040fe400078ec0ff */
[----:B------:R-:W-:Y:S02]  /*0200*/  ISETP.GE.U32.AND P1, PT, R3, 0x3, PT ;  /* 0x000000030300780c */ /* 0x000fe40003f26070 */
[----:B------:R-:W-:Y:S01]  /*0210*/  ISETP.NE.AND P0, PT, R2, 0x3, PT ;  /* 0x000000030200780c */ /* 0x000fe20003f05270 */
[----:B------:R-:W-:-:S12]  /*0220*/  IMAD.MOV.U32 R2, RZ, RZ, R0 ;  /* 0x000000ffff027224 */ /* 0x000fd800078e0000 */
[----:B------:R-:W-:Y:S05]  /*0230*/  @!P0 BRA `(.L_x_3) ;  /* 0x0000000000348947 */ /* 0x000fea0003800000 */
[----:B------:R-:W0:Y:S01]  /*0240*/  S2UR UR5, SR_CgaCtaId ;  /* 0x00000000000579c3 */ /* 0x000e220000008800 */
[----:B------:R-:W-:Y:S01]  /*0250*/  VIADD R2, R3, 0x1 ;  /* 0x0000000103027836 */ /* 0x000fe20000000000 */
[----:B------:R-:W-:-:S04]  /*0260*/  UMOV UR4, 0x400 ;  /* 0x0000040000047882 */ /* 0x000fc80000000000 */
[----:B------:R-:W-:-:S04]  /*0270*/  LOP3.LUT R3, R2, 0x3, RZ, 0xc0, !PT ;  /* 0x0000000302037812 */ /* 0x000fc800078ec0ff */
[C---:B------:R-:W-:Y:S01]  /*0280*/  IADD3 R4, PT, PT, -R3.reuse, RZ, RZ ;  /* 0x000000ff03047210 */ /* 0x040fe20007ffe1ff */
[----:B------:R-:W-:Y:S01]  /*0290*/  IMAD R2, R3, R10, R0 ;  /* 0x0000000a03027224 */ /* 0x000fe200078e0200 */
[----:B0-----:R-:W-:-:S06]  /*02a0*/  ULEA UR4, UR5, UR4, 0x18 ;  /* 0x0000000405047291 */ /* 0x001fcc000f8ec0ff */
[----:B------:R-:W-:-:S07]  /*02b0*/  LEA R3, R0, UR4, 0x2 ;  /* 0x0000000400037c11 */ /* 0x000fce000f8e10ff */
.L_x_4:
[----:B------:R-:W-:Y:S01]  /*02c0*/  VIADD R4, R4, 0x1 ;  /* 0x0000000104047836 */ /* 0x000fe20000000000 */
[----:B------:R0:W-:Y:S04]  /*02d0*/  STS [R3], RZ ;  /* 0x000000ff03007388 */ /* 0x0001e80000000800 */
[----:B------:R-:W-:Y:S01]  /*02e0*/  ISETP.NE.AND P0, PT, R4, RZ, PT ;  /* 0x000000ff0400720c */ /* 0x000fe20003f05270 */
[----:B0-----:R-:W-:-:S12]  /*02f0*/  IMAD R3, R10, 0x4, R3 ;  /* 0x000000040a037824 */ /* 0x001fd800078e0203 */
[----:B------:R-:W-:Y:S05]  /*0300*/  @P0 BRA `(.L_x_4) ;  /* 0xfffffffc00ec0947 */ /* 0x000fea000383ffff */
.L_x_3:
[----:B------:R-:W-:Y:S05]  /*0310*/  BSYNC.RECONVERGENT B1 ;  /* 0x0000000000017941 */ /* 0x000fea0003800200 */
.L_x_2:
[----:B------:R-:W-:Y:S05]  /*0320*/  @!P1 BRA `(.L_x_1) ;  /* 0x00000000003c9947 */ /* 0x000fea0003800000 */
[----:B------:R-:W0:Y:S01]  /*0330*/  S2UR UR5, SR_CgaCtaId ;  /* 0x00000000000579c3 */ /* 0x000e220000008800 */
[----:B------:R-:W-:Y:S02]  /*0340*/  UMOV UR4, 0x400 ;  /* 0x0000040000047882 */ /* 0x000fe40000000000 */
[----:B0-----:R-:W-:-:S06]  /*0350*/  ULEA UR4, UR5, UR4, 0x18 ;  /* 0x0000000405047291 */ /* 0x001fcc000f8ec0ff */
[----:B------:R-:W-:-:S07]  /*0360*/  LEA R3, R2, UR4, 0x2 ;  /* 0x0000000402037c11 */ /* 0x000fce000f8e10ff */
.L_x_5:
[C-C-:B-1----:R-:W-:Y:S01]  /*0370*/  IMAD R4, R10.reuse, 0x4, R3.reuse ;  /* 0x000000040a047824 */ /* 0x142fe200078e0203 */
[C---:B------:R-:W-:Y:S01]  /*0380*/  LEA R5, R10.reuse, R3, 0x3 ;  /* 0x000000030a057211 */ /* 0x040fe200078e18ff */
[C---:B------:R-:W-:Y:S01]  /*0390*/  IMAD R6, R10.reuse, 0xc, R3 ;  /* 0x0000000c0a067824 */ /* 0x040fe200078e0203 */
[----:B------:R0:W-:Y:S01]  /*03a0*/  STS [R3], RZ ;  /* 0x000000ff03007388 */ /* 0x0001e20000000800 */
[----:B------:R-:W-:-:S03]  /*03b0*/  IMAD R2, R10, 0x4, R2 ;  /* 0x000000040a027824 */ /* 0x000fc600078e0202 */
[----:B------:R1:W-:Y:S02]  /*03c0*/  STS [R4], RZ ;  /* 0x000000ff04007388 */ /* 0x0003e40000000800 */
[----:B------:R-:W-:Y:S02]  /*03d0*/  ISETP.GE.U32.AND P0, PT, R2, 0x100, PT ;  /* 0x000001000200780c */ /* 0x000fe40003f06070 */
[----:B------:R1:W-:Y:S01]  /*03e0*/  STS [R5], RZ ;  /* 0x000000ff05007388 */ /* 0x0003e20000000800 */
[----:B0-----:R-:W-:-:S03]  /*03f0*/  IMAD R3, R10, 0x10, R3 ;  /* 0x000000100a037824 */ /* 0x001fc600078e0203 */
[----:B------:R1:W-:Y:S07]  /*0400*/  STS [R6], RZ ;  /* 0x000000ff06007388 */ /* 0x0003ee0000000800 */
[----:B------:R-:W-:Y:S05]  /*0410*/  @!P0 BRA `(.L_x_5) ;  /* 0xfffffffc00d48947 */ /* 0x000fea000383ffff */
.L_x_1:
[----:B------:R-:W-:Y:S05]  /*0420*/  BSYNC.RECONVERGENT B0 ;  /* 0x0000000000007941 */ /* 0x000fea0003800200 */
.L_x_0:
[----:B------:R-:W1:Y:S01]  /*0430*/  LDC R3, c[0x0][0x360] ;  /* 0x0000d800ff037b82 */ /* 0x000e620000000800 */
[----:B------:R-:W0:Y:S01]  /*0440*/  LDCU UR8, c[0x0][0x388] ;  /* 0x00007100ff0877ac */ /* 0x000e220008000800 */
[----:B------:R-:W-:Y:S01]  /*0450*/  BSSY.RECONVERGENT B0, `(.L_x_6) ;  /* 0x0000022000007945 */ /* 0x000fe20003800200 */
[----:B------:R-:W2:Y:S05]  /*0460*/  LDCU.64 UR6, c[0x0][0x358] ;  /* 0x00006b00ff0677ac */ /* 0x000eaa0008000a00 */
[----:B------:R-:W3:Y:S01]  /*0470*/  S2UR UR4, SR_CTAID.X ;  /* 0x00000000000479c3 */ /* 0x000ee20000002500 */
[----:B------:R-:W4:Y:S01]  /*0480*/  LDCU UR5, c[0x0][0x370] ;  /* 0x00006e00ff0577ac */ /* 0x000f220008000800 */
[----:B-1----:R-:W-:-:S04]  /*0490*/  IMAD.SHL.U32 R5, R3, 0x2, RZ ;  /* 0x0000000203057824 */ /* 0x002fc800078e00ff */
[----:B---3--:R-:W-:Y:S02]  /*04a0*/  IMAD R2, R5, UR4, R0 ;  /* 0x0000000405027c24 */ /* 0x008fe4000f8e0200 */
[----:B------:R-:W-:Y:S03]  /*04b0*/  BAR.SYNC.DEFER_BLOCKING 0x0 ;  /* 0x0000000000007b1d */ /* 0x000fe60000010000 */
[----:B0-----:R-:W-:-:S13]  /*04c0*/  ISETP.GE.AND P0, PT, R2, UR8, PT ;  /* 0x0000000802007c0c */ /* 0x001fda000bf06270 */
[----:B--2-4-:R-:W-:Y:S05]  /*04d0*/  @P0 BRA `(.L_x_7) ;  /* 0x0000000000640947 */ /* 0x014fea0003800000 */
[----:B------:R-:W0:Y:S01]  /*04e0*/  S2R R9, SR_CgaCtaId ;  /* 0x0000000000097919 */ /* 0x000e220000008800 */
[----:B------:R-:W1:Y:S01]  /*04f0*/  LDC R10, c[0x0][0x388] ;  /* 0x0000e200ff0a7b82 */ /* 0x000e620000000800 */
[----:B------:R-:W-:Y:S02]  /*0500*/  MOV R4, 0x400 ;  /* 0x0000040000047802 */ /* 0x000fe40000000f00 */
[----:B------:R-:W-:Y:S01]  /*0510*/  MOV R11, R2 ;  /* 0x00000002000b7202 */ /* 0x000fe20000000f00 */
[----:B------:R-:W-:-:S04]  /*0520*/  IMAD R2, R3, UR5, RZ ;  /* 0x0000000503027c24 */ /* 0x000fc8000f8e02ff */
[----:B------:R-:W2:Y:S01]  /*0530*/  LDC.64 R6, c[0x0][0x380] ;  /* 0x0000e000ff067b82 */ /* 0x000ea20000000a00 */
[----:B0-----:R-:W-:-:S07]  /*0540*/  LEA R15, R9, R4, 0x18 ;  /* 0x00000004090f7211 */ /* 0x001fce00078ec0ff */
.L_x_10:
[----:B--2---:R-:W-:-:S04]  /*0550*/  IADD3 R8, P0, PT, R11, R6, RZ ;  /* 0x000000060b087210 */ /* 0x004fc80007f1e0ff */
[----:B------:R-:W-:-:S05]  /*0560*/  LEA.HI.X.SX32 R9, R11, R7, 0x1, P0 ;  /* 0x000000070b097211 */ /* 0x000fca00000f0eff */
[----:B------:R-:W2:Y:S01]  /*0570*/  LDG.E.U8 R8, desc[UR6][R8.64] ;  /* 0x0000000608087981 */ /* 0x000ea2000c1e1100 */
[C---:B------:R-:W-:Y:S01]  /*0580*/  IMAD.IADD R13, R2.reuse, 0x1, R11 ;  /* 0x00000001020d7824 */ /* 0x040fe200078e020b */
[----:B------:R-:W-:Y:S03]  /*0590*/  BSSY.RECONVERGENT B1, `(.L_x_8) ;  /* 0x000000c000017945 */ /* 0x000fe60003800200 */
[----:B------:R-:W-:Y:S01]  /*05a0*/  IMAD.IADD R11, R2, 0x1, R13 ;  /* 0x00000001020b7824 */ /* 0x000fe200078e020d */
[----:B-1----:R-:W-:-:S04]  /*05b0*/  ISETP.GE.U32.AND P0, PT, R13, R10, PT ;  /* 0x0000000a0d00720c */ /* 0x002fc80003f06070 */
[----:B------:R-:W-:Y:S01]  /*05c0*/  ISETP.GE.AND P1, PT, R11, R10, PT ;  /* 0x0000000a0b00720c */ /* 0x000fe20003f26270 */
[----:B0-2---:R-:W-:-:S05]  /*05d0*/  IMAD R4, R8, 0x4, R15 ;  /* 0x0000000408047824 */ /* 0x005fca00078e020f */
[----:B------:R0:W-:Y:S03]  /*05e0*/  ATOMS.POPC.INC.32 RZ, [R4+URZ] ;  /* 0x0000000004ff7f8c */ /* 0x0001e6000d8000ff */
[----:B------:R-:W-:Y:S05]  /*05f0*/  @P0 BRA `(.L_x_9) ;  /* 0x0000000000140947 */ /* 0x000fea0003800000 */
[----:B------:R-:W-:-:S04]  /*0600*/  IADD3 R8, P0, PT, R13, R6, RZ ;  /* 0x000000060d087210 */ /* 0x000fc80007f1e0ff */
[----:B------:R-:W-:-:S05]  /*0610*/  IADD3.X R9, PT, PT, RZ, R7, RZ, P0, !PT ;  /* 0x00000007ff097210 */ /* 0x000fca00007fe4ff */
[----:B------:R-:W0:Y:S02]  /*0620*/  LDG.E.U8 R8, desc[UR6][R8.64] ;  /* 0x0000000608087981 */ /* 0x000e24000c1e1100 */
[----:B0-----:R-:W-:-:S05]  /*0630*/  IMAD R4, R8, 0x4, R15 ;  /* 0x0000000408047824 */ /* 0x001fca00078e020f */
[----:B------:R1:W-:Y:S02]  /*0640*/  ATOMS.POPC.INC.32 RZ, [R4+URZ] ;  /* 0x0000000004ff7f8c */ /* 0x0003e4000d8000ff */
.L_x_9:
[----:B------:R-:W-:Y:S05]  /*0650*/  BSYNC.RECONVERGENT B1 ;  /* 0x0000000000017941 */ /* 0x000fea0003800200 */
.L_x_8:
[----:B------:R-:W-:Y:S05]  /*0660*/  @!P1 BRA `(.L_x_10) ;  /* 0xfffffffc00b89947 */ /* 0x000fea000383ffff */
.L_x_7:
[----:B------:R-:W-:Y:S05]  /*0670*/  BSYNC.RECONVERGENT B0 ;  /* 0x0000000000007941 */ /* 0x000fea0003800200 */
.L_x_6:
[----:B------:R-:W-:Y:S01]  /*0680*/  BAR.SYNC.DEFER_BLOCKING 0x0 ;  /* 0x0000000000007b1d */ /* 0x000fe20000010000 */
[----:B------:R-:W-:-:S13]  /*0690*/  ISETP.GT.U32.AND P0, PT, R0, 0xff, PT ;  /* 0x000000ff0000780c */ /* 0x000fda0003f04070 */
[----:B------:R-:W-:Y:S05]  /*06a0*/  @P0 EXIT ;  /* 0x000000000000094d */ /* 0x000fea0003800000 */
[----:B------:R-:W2:Y:S01]  /*06b0*/  I2F.U32.RP R8, R3 ;  /* 0x0000000300087306 */ /* 0x000ea20000209000 */
[----:B------:R-:W-:Y:S01]  /*06c0*/  IMAD.IADD R2, R0, 0x1, R3 ;  /* 0x0000000100027824 */ /* 0x000fe200078e0203 */
[----:B------:R-:W-:Y:S01]  /*06d0*/  ISETP.NE.U32.AND P2, PT, R3, RZ, PT ;  /* 0x000000ff0300720c */ /* 0x000fe20003f45070 */
[----:B------:R-:W-:Y:S03]  /*06e0*/  BSSY.RECONVERGENT B0, `(.L_x_11) ;  /* 0x000002b000007945 */ /* 0x000fe60003800200 */
[C---:B------:R-:W-:Y:S02]  /*06f0*/  ISETP.GE.U32.AND P0, PT, R2.reuse, 0x100, PT ;  /* 0x000001000200780c */ /* 0x040fe40003f06070 */
[----:B------:R-:W-:Y:S01]  /*0700*/  VIMNMX.U32 R9, PT, PT, R2, 0x100, !PT ;  /* 0x0000010002097848 */ /* 0x000fe20007fe0000 */
[----:B--2---:R-:W2:Y:S02]  /*0710*/  MUFU.RCP R8, R8 ;  /* 0x0000000800087308 */ /* 0x004ea40000001000 */
[----:B--2---:R-:W-:-:S06]  /*0720*/  VIADD R6, R8, 0xffffffe ;  /* 0x0ffffffe08067836 */ /* 0x004fcc0000000000 */
[----:B------:R2:W0:Y:S02]  /*0730*/  F2I.FTZ.U32.TRUNC.NTZ R7, R6 ;  /* 0x0000000600077305 */ /* 0x000424000021f000 */
[----:B--2---:R-:W-:Y:S01]  /*0740*/  IMAD.MOV.U32 R6, RZ, RZ, RZ ;  /* 0x000000ffff067224 */ /* 0x004fe200078e00ff */
[----:B01----:R-:W-:-:S05]  /*0750*/  IADD3 R4, PT, PT, RZ, -R7, RZ ;  /* 0x80000007ff047210 */ /* 0x003fca0007ffe0ff */
[----:B------:R-:W-:Y:S01]  /*0760*/  IMAD R11, R4, R3, RZ ;  /* 0x00000003040b7224 */ /* 0x000fe200078e02ff */
[----:B------:R-:W-:-:S03]  /*0770*/  SEL R4, RZ, 0x1, P0 ;  /* 0x00000001ff047807 */ /* 0x000fc60000000000 */
[----:B------:R-:W-:Y:S01]  /*0780*/  IMAD.HI.U32 R7, R7, R11, R6 ;  /* 0x0000000b07077227 */ /* 0x000fe200078e0006 */
[----:B------:R-:W-:-:S05]  /*0790*/  IADD3 R2, PT, PT, R9, -R2, -R4 ;  /* 0x8000000209027210 */ /* 0x000fca0007ffe804 */
[----:B------:R-:W-:-:S05]  /*07a0*/  IMAD.HI.U32 R7, R7, R2, RZ ;  /* 0x0000000207077227 */ /* 0x000fca00078e00ff */
[----:B------:R-:W-:-:S05]  /*07b0*/  IADD3 R6, PT, PT, -R7, RZ, RZ ;  /* 0x000000ff07067210 */ /* 0x000fca0007ffe1ff */
        /* <DEDUP_REMOVED lines=10> */
[----:B------:R-:W-:-:S13]  /*0860*/  ISETP.NE.AND P0, PT, R4, 0x3, PT ;  /* 0x000000030400780c */ /* 0x000fda0003f05270 */
[----:B------:R-:W-:Y:S05]  /*0870*/  @!P0 BRA `(.L_x_12) ;  /* 0x0000000000448947 */ /* 0x000fea0003800000 */
[----:B------:R-:W0:Y:S01]  /*0880*/  S2UR UR5, SR_CgaCtaId ;  /* 0x00000000000579c3 */ /* 0x000e220000008800 */
[----:B------:R-:W-:Y:S01]  /*0890*/  VIADD R2, R2, 0x1 ;  /* 0x0000000102027836 */ /* 0x000fe20000000000 */
[----:B------:R-:W-:-:S04]  /*08a0*/  UMOV UR4, 0x400 ;  /* 0x0000040000047882 */ /* 0x000fc80000000000 */
[----:B------:R-:W-:Y:S02]  /*08b0*/  LOP3.LUT R2, R2, 0x3, RZ, 0xc0, !PT ;  /* 0x0000000302027812 */ /* 0x000fe400078ec0ff */
[----:B------:R-:W1:Y:S02]  /*08c0*/  LDC.64 R6, c[0x0][0x390] ;  /* 0x0000e400ff067b82 */ /* 0x000e640000000a00 */
[----:B------:R-:W-:Y:S01]  /*08d0*/  IADD3 R8, PT, PT, -R2, RZ, RZ ;  /* 0x000000ff02087210 */ /* 0x000fe20007ffe1ff */
[----:B0-----:R-:W-:-:S06]  /*08e0*/  ULEA UR4, UR5, UR4, 0x18 ;  /* 0x0000000405047291 */ /* 0x001fcc000f8ec0ff */
[C---:B------:R-:W-:Y:S01]  /*08f0*/  LEA R4, R0.reuse, UR4, 0x2 ;  /* 0x0000000400047c11 */ /* 0x040fe2000f8e10ff */
[----:B-1----:R-:W-:-:S04]  /*0900*/  IMAD.WIDE.U32 R6, R0, 0x4, R6 ;  /* 0x0000000400067825 */ /* 0x002fc800078e0006 */
[----:B------:R-:W-:-:S07]  /*0910*/  IMAD R0, R2, R3, R0 ;  /* 0x0000000302007224 */ /* 0x000fce00078e0200 */
.L_x_13:
[----:B------:R0:W1:Y:S01]  /*0920*/  LDS R9, [R4] ;  /* 0x0000000004097984 */ /* 0x0000620000000800 */
[----:B------:R-:W-:-:S05]  /*0930*/  VIADD R8, R8, 0x1 ;  /* 0x0000000108087836 */ /* 0x000fca0000000000 */
[----:B------:R-:W-:Y:S01]  /*0940*/  ISETP.NE.AND P0, PT, R8, RZ, PT ;  /* 0x000000ff0800720c */ /* 0x000fe20003f05270 */
[C---:B0-----:R-:W-:Y:S01]  /*0950*/  IMAD R4, R3.reuse, 0x4, R4 ;  /* 0x0000000403047824 */ /* 0x041fe200078e0204 */
[----:B-1----:R0:W-:Y:S02]  /*0960*/  REDG.E.ADD.STRONG.GPU desc[UR6][R6.64], R9 ;  /* 0x000000090600798e */ /* 0x0021e4000c12e106 */
[----:B0-----:R-:W-:-:S09]  /*0970*/  IMAD.WIDE.U32 R6, R3, 0x4, R6 ;  /* 0x0000000403067825 */ /* 0x001fd200078e0006 */
[----:B------:R-:W-:Y:S05]  /*0980*/  @P0 BRA `(.L_x_13) ;  /* 0xfffffffc00e40947 */ /* 0x000fea000383ffff */
.L_x_12:
[----:B------:R-:W-:Y:S05]  /*0990*/  BSYNC.RECONVERGENT B0 ;  /* 0x0000000000007941 */ /* 0x000fea0003800200 */
.L_x_11:
[----:B------:R-:W-:Y:S05]  /*09a0*/  @!P1 EXIT ;  /* 0x000000000000994d */ /* 0x000fea0003800000 */
[----:B------:R-:W0:Y:S01]  /*09b0*/  S2UR UR5, SR_CgaCtaId ;  /* 0x00000000000579c3 */ /* 0x000e220000008800 */
[----:B------:R-:W-:Y:S01]  /*09c0*/  UMOV UR4, 0x400 ;  /* 0x0000040000047882 */ /* 0x000fe20000000000 */
[C---:B------:R-:W-:Y:S01]  /*09d0*/  IADD3 R2, PT, PT, R0.reuse, R5, RZ ;  /* 0x0000000500027210 */ /* 0x040fe20007ffe0ff */
[----:B------:R-:W-:Y:S02]  /*09e0*/  IMAD R14, R3, 0x3, R0 ;  /* 0x00000003030e7824 */ /* 0x000fe400078e0200 */
[----:B------:R-:W-:-:S03]  /*09f0*/  IMAD.IADD R15, R0, 0x1, R3 ;  /* 0x00000001000f7824 */ /* 0x000fc600078e0203 */
[----:B------:R-:W1:Y:S01]  /*0a00*/  LDC.64 R6, c[0x0][0x390] ;  /* 0x0000e400ff067b82 */ /* 0x000e620000000a00 */
[----:B0-----:R-:W-:-:S06]  /*0a10*/  ULEA UR4, UR5, UR4, 0x18 ;  /* 0x0000000405047291 */ /* 0x001fcc000f8ec0ff */
[----:B------:R-:W-:-:S07]  /*0a20*/  LEA R16, R0, UR4, 0x2 ;  /* 0x0000000400107c11 */ /* 0x000fce000f8e10ff */
.L_x_14:
[C-C-:B------:R-:W-:Y:S01]  /*0a30*/  IMAD R18, R3.reuse, 0x4, R16.reuse ;  /* 0x0000000403127824 */ /* 0x140fe200078e0210 */
[C---:B------:R-:W-:Y:S01]  /*0a40*/  LEA R20, R3.reuse, R16, 0x3 ;  /* 0x0000001003147211 */ /* 0x040fe200078e18ff */
[----:B------:R-:W-:Y:S01]  /*0a50*/  IMAD R22, R3, 0xc, R16 ;  /* 0x0000000c03167824 */ /* 0x000fe200078e0210 */
[----:B0-----:R0:W2:Y:S01]  /*0a60*/  LDS R17, [R16] ;  /* 0x0000000010117984 */ /* 0x0010a20000000800 */
[----:B-1----:R-:W-:-:S03]  /*0a70*/  IMAD.WIDE.U32 R4, R0, 0x4, R6 ;  /* 0x0000000400047825 */ /* 0x002fc600078e0006 */
[----:B------:R-:W1:Y:S01]  /*0a80*/  LDS R19, [R18] ;  /* 0x0000000012137984 */ /* 0x000e620000000800 */
[----:B------:R-:W-:-:S03]  /*0a90*/  IMAD.WIDE.U32 R8, R15, 0x4, R6 ;  /* 0x000000040f087825 */ /* 0x000fc600078e0006 */
[----:B------:R-:W3:Y:S01]  /*0aa0*/  LDS R21, [R20] ;  /* 0x0000000014157984 */ /* 0x000ee20000000800 */
[----:B------:R-:W-:-:S03]  /*0ab0*/  IMAD.WIDE.U32 R10, R2, 0x4, R6 ;  /* 0x00000004020a7825 */ /* 0x000fc600078e0006 */
[----:B------:R-:W4:Y:S01]  /*0ac0*/  LDS R23, [R22] ;  /* 0x0000000016177984 */ /* 0x000f220000000800 */
[----:B------:R-:W-:Y:S01]  /*0ad0*/  IADD3 R0, PT, PT, R3, R0, R3 ;  /* 0x0000000003007210 */ /* 0x000fe20007ffe003 */
[----:B------:R-:W-:-:S03]  /*0ae0*/  IMAD.WIDE.U32 R12, R14, 0x4, R6 ;  /* 0x000000040e0c7825 */ /* 0x000fc600078e0006 */
[----:B------:R-:W-:-:S04]  /*0af0*/  IADD3 R0, PT, PT, R3, R0, R3 ;  /* 0x0000000003007210 */ /* 0x000fc80007ffe003 */
[----:B------:R-:W-:Y:S01]  /*0b00*/  ISETP.GE.U32.AND P0, PT, R0, 0x100, PT ;  /* 0x000001000000780c */ /* 0x000fe20003f06070 */
[C---:B------:R-:W-:Y:S01]  /*0b10*/  IMAD R2, R3.reuse, 0x4, R2 ;  /* 0x0000000403027824 */ /* 0x040fe200078e0202 */
[C---:B------:R-:W-:Y:S01]  /*0b20*/  LEA R15, R3.reuse, R15, 0x2 ;  /* 0x0000000f030f7211 */ /* 0x040fe200078e10ff */
[C---:B------:R-:W-:Y:S02]  /*0b30*/  IMAD R14, R3.reuse, 0x4, R14 ;  /* 0x00000004030e7824 */ /* 0x040fe400078e020e */
[----:B0-----:R-:W-:Y:S01]  /*0b40*/  IMAD R16, R3, 0x10, R16 ;  /* 0x0000001003107824 */ /* 0x001fe200078e0210 */
[----:B--2---:R0:W-:Y:S04]  /*0b50*/  REDG.E.ADD.STRONG.GPU desc[UR6][R4.64], R17 ;  /* 0x000000110400798e */ /* 0x0041e8000c12e106 */
[----:B-1----:R0:W-:Y:S04]  /*0b60*/  REDG.E.ADD.STRONG.GPU desc[UR6][R8.64], R19 ;  /* 0x000000130800798e */ /* 0x0021e8000c12e106 */
[----:B---3--:R0:W-:Y:S04]  /*0b70*/  REDG.E.ADD.STRONG.GPU desc[UR6][R10.64], R21 ;  /* 0x000000150a00798e */ /* 0x0081e8000c12e106 */
[----:B----4-:R0:W-:Y:S01]  /*0b80*/  REDG.E.ADD.STRONG.GPU desc[UR6][R12.64], R23 ;  /* 0x000000170c00798e */ /* 0x0101e2000c12e106 */
[----:B------:R-:W-:Y:S05]  /*0b90*/  @!P0 BRA `(.L_x_14) ;  /* 0xfffffffc00a48947 */ /* 0x000fea000383ffff */
[----:B------:R-:W-:Y:S05]  /*0ba0*/  EXIT ;  /* 0x000000000000794d */ /* 0x000fea0003800000 */
.L_x_15:
[----:B------:R-:W-:-:S00]  /*0bb0*/  BRA `(.L_x_15) ;  /* 0xfffffffc00fc7947 */ /* 0x000fc0000383ffff */
[----:B------:R-:W-:-:S00]  /*0bc0*/  NOP ;  /* 0x0000000000007918 */ /* 0x000fc00000000000 */
        /* <DEDUP_REMOVED lines=11> */
.L_x_33:


//--------------------- .text._Z22histogramPrivatizationPKhiPj --------------------------
	.section	.text._Z22histogramPrivatizationPKhiPj,"ax",@progbits
	.align	128
        .global         _Z22histogramPrivatizationPKhiPj
        .type           _Z22histogramPrivatizationPKhiPj,@function
        .size           _Z22histogramPrivatizationPKhiPj,(.L_x_34 - _Z22histogramPrivatizationPKhiPj)
        .other          _Z22histogramPrivatizationPKhiPj,@"STO_CUDA_ENTRY STV_DEFAULT"
_Z22histogramPrivatizationPKhiPj:
.text._Z22histogramPrivatizationPKhiPj:
        /* <DEDUP_REMOVED lines=17> */
[----:B0-----:R-:W-:Y:S02]  /*0110*/  IMAD.MOV.U32 R2, RZ, RZ, RZ ;  /* 0x000000ffff027224 */ /* 0x001fe400078e00ff */
[----:B-1----:R-:W-:-:S04]  /*0120*/  IMAD.MOV R9, RZ, RZ, -R3 ;  /* 0x000000ffff097224 */ /* 0x002fc800078e0a03 */
[----:B------:R-:W-:-:S04]  /*0130*/  IMAD R9, R9, R10, RZ ;  /* 0x0000000a09097224 */ /* 0x000fc800078e02ff */
[----:B------:R-:W-:-:S06]  /*0140*/  IMAD.HI.U32 R8, R3, R9, R2 ;  /* 0x0000000903087227 */ /* 0x000fcc00078e0002 */
[----:B------:R-:W-:-:S05]  /*0150*/  IMAD.HI.U32 R3, R8, R5, RZ ;  /* 0x0000000508037227 */ /* 0x000fca00078e00ff */
[----:B------:R-:W-:-:S05]  /*0160*/  IADD3 R2, PT, PT, -R3, RZ, RZ ;  /* 0x000000ff03027210 */ /* 0x000fca0007ffe1ff */
[----:B------:R-:W-:-:S05]  /*0170*/  IMAD R5, R10, R2, R5 ;  /* 0x000000020a057224 */ /* 0x000fca00078e0205 */
[----:B------:R-:W-:-:S13]  /*0180*/  ISETP.GE.U32.AND P0, PT, R5, R10, PT ;  /* 0x0000000a0500720c */ /* 0x000fda0003f06070 */
[----:B------:R-:W-:Y:S02]  /*0190*/  @P0 IMAD.IADD R5, R5, 0x1, -R10 ;  /* 0x0000000105050824 */ /* 0x000fe400078e0a0a */
[----:B------:R-:W-:-:S03]  /*01a0*/  @P0 VIADD R3, R3, 0x1 ;  /* 0x0000000103030836 */ /* 0x000fc60000000000 */
[----:B------:R-:W-:-:S13]  /*01b0*/  ISETP.GE.U32.AND P1, PT, R5, R10, PT ;  /* 0x0000000a0500720c */ /* 0x000fda0003f26070 */
[----:B------:R-:W-:Y:S01]  /*01c0*/  @P1 VIADD R3, R3, 0x1 ;  /* 0x0000000103031836 */ /* 0x000fe20000000000 */
[----:B------:R-:W-:-:S05]  /*01d0*/  @!P2 LOP3.LUT R3, RZ, R10, RZ, 0x33, !PT ;  /* 0x0000000aff03a212 */ /* 0x000fca00078e33ff */
[----:B------:R-:W-:-:S05]  /*01e0*/  IMAD.IADD R3, R6, 0x1, R3 ;  /* 0x0000000106037824 */ /* 0x000fca00078e0203 */
[C---:B------:R-:W-:Y:S02]  /*01f0*/  LOP3.LUT R2, R3.reuse, 0x3, RZ, 0xc0, !PT ;  /* 0x0000000303027812 */ /* 0x040fe400078ec0ff */
[----:B------:R-:W-:Y:S02]  /*0200*/  ISETP.GE.U32.AND P1, PT, R3, 0x3, PT ;  /* 0x000000030300780c */ /* 0x000fe40003f26070 */
[----:B------:R-:W-:Y:S02]  /*0210*/  ISETP.NE.AND P0, PT, R2, 0x3, PT ;  /* 0x000000030200780c */ /* 0x000fe40003f05270 */
[----:B------:R-:W-:-:S11]  /*0220*/  MOV R2, R0 ;  /* 0x0000000000027202 */ /* 0x000fd60000000f00 */
[----:B------:R-:W-:Y:S05]  /*0230*/  @!P0 BRA `(.L_x_19) ;  /* 0x0000000000348947 */ /* 0x000fea0003800000 */
[----:B------:R-:W0:Y:S01]  /*0240*/  S2UR UR5, SR_CgaCtaId ;  /* 0x00000000000579c3 */ /* 0x000e220000008800 */
[----:B------:R-:W-:Y:S01]  /*0250*/  VIADD R2, R3, 0x1 ;  /* 0x0000000103027836 */ /* 0x000fe20000000000 */
[----:B------:R-:W-:-:S04]  /*0260*/  UMOV UR4, 0x400 ;  /* 0x0000040000047882 */ /* 0x000fc80000000000 */
[----:B------:R-:W-:-:S05]  /*0270*/  LOP3.LUT R3, R2, 0x3, RZ, 0xc0, !PT ;  /* 0x0000000302037812 */ /* 0x000fca00078ec0ff */
[----:B------:R-:W-:Y:S02]  /*0280*/  IMAD R2, R3, R10, R0 ;  /* 0x0000000a03027224 */ /* 0x000fe400078e0200 */
[----:B------:R-:W-:Y:S01]  /*0290*/  IMAD.MOV R4, RZ, RZ, -R3 ;  /* 0x000000ffff047224 */ /* 0x000fe200078e0a03 */
[----:B0-----:R-:W-:-:S06]  /*02a0*/  ULEA UR4, UR5, UR4, 0x18 ;  /* 0x0000000405047291 */ /* 0x001fcc000f8ec0ff */
[----:B------:R-:W-:-:S07]  /*02b0*/  LEA R3, R0, UR4, 0x2 ;  /* 0x0000000400037c11 */ /* 0x000fce000f8e10ff */
.L_x_20:
[----:B------:R-:W-:Y:S01]  /*02c0*/  VIADD R4, R4, 0x1 ;  /* 0x0000000104047836 */ /* 0x000fe20000000000 */
[----:B------:R0:W-:Y:S04]  /*02d0*/  STS [R3], RZ ;  /* 0x000000ff03007388 */ /* 0x0001e80000000800 */
[----:B------:R-:W-:Y:S01]  /*02e0*/  ISETP.NE.AND P0, PT, R4, RZ, PT ;  /* 0x000000ff0400720c */ /* 0x000fe20003f05270 */
[----:B0-----:R-:W-:-:S12]  /*02f0*/  IMAD R3, R10, 0x4, R3 ;  /* 0x000000040a037824 */ /* 0x001fd800078e0203 */
[----:B------:R-:W-:Y:S05]  /*0300*/  @P0 BRA `(.L_x_20) ;  /* 0xfffffffc00ec0947 */ /* 0x000fea000383ffff */
.L_x_19:
[----:B------:R-:W-:Y:S05]  /*0310*/  BSYNC.RECONVERGENT B1 ;  /* 0x0000000000017941 */ /* 0x000fea0003800200 */
.L_x_18:
[----:B------:R-:W-:Y:S05]  /*0320*/  @!P1 BRA `(.L_x_17) ;  /* 0x00000000003c9947 */ /* 0x000fea0003800000 */
[----:B------:R-:W0:Y:S01]  /*0330*/  S2UR UR5, SR_CgaCtaId ;  /* 0x00000000000579c3 */ /* 0x000e220000008800 */
[----:B------:R-:W-:Y:S02]  /*0340*/  UMOV UR4, 0x400 ;  /* 0x0000040000047882 */ /* 0x000fe40000000000 */
[----:B0-----:R-:W-:-:S06]  /*0350*/  ULEA UR4, UR5, UR4, 0x18 ;  /* 0x0000000405047291 */ /* 0x001fcc000f8ec0ff */
[----:B------:R-:W-:-:S07]  /*0360*/  LEA R3, R2, UR4, 0x2 ;  /* 0x0000000402037c11 */ /* 0x000fce000f8e10ff */
.L_x_21:
[C---:B------:R-:W-:Y:S01]  /*0370*/  LEA R4, R10.reuse, R3, 0x2 ;  /* 0x000000030a047211 */ /* 0x040fe200078e10ff */
[C-C-:B------:R-:W-:Y:S01]  /*0380*/  IMAD R5, R10.reuse, 0x8, R3.reuse ;  /* 0x000000080a057824 */ /* 0x140fe200078e0203 */
[----:B------:R0:W-:Y:S01]  /*0390*/  STS [R3], RZ ;  /* 0x000000ff03007388 */ /* 0x0001e20000000800 */
[C-C-:B------:R-:W-:Y:S02]  /*03a0*/  IMAD R6, R10.reuse, 0xc, R3.reuse ;  /* 0x0000000c0a067824 */ /* 0x140fe400078e0203 */
[----:B------:R-:W-:Y:S01]  /*03b0*/  IMAD R2, R10, 0x4, R2 ;  /* 0x000000040a027824 */ /* 0x000fe200078e0202 */
[----:B------:R1:W-:Y:S04]  /*03c0*/  STS [R4], RZ ;  /* 0x000000ff04007388 */ /* 0x0003e80000000800 */
[----:B------:R1:W-:Y:S01]  /*03d0*/  STS [R5], RZ ;  /* 0x000000ff05007388 */ /* 0x0003e20000000800 */
[----:B------:R-:W-:Y:S01]  /*03e0*/  ISETP.GE.U32.AND P0, PT, R2, 0x100, PT ;  /* 0x000001000200780c */ /* 0x000fe20003f06070 */
[----:B0-----:R-:W-:-:S02]  /*03f0*/  IMAD R3, R10, 0x10, R3 ;  /* 0x000000100a037824 */ /* 0x001fc400078e0203 */
[----:B------:R1:W-:Y:S10]  /*0400*/  STS [R6], RZ ;  /* 0x000000ff06007388 */ /* 0x0003f40000000800 */
[----:B-1----:R-:W-:Y:S05]  /*0410*/  @!P0 BRA `(.L_x_21) ;  /* 0xfffffffc00d48947 */ /* 0x002fea000383ffff */
.L_x_17:
[----:B------:R-:W-:Y:S05]  /*0420*/  BSYNC.RECONVERGENT B0 ;  /* 0x0000000000007941 */ /* 0x000fea0003800200 */
.L_x_16:
[----:B------:R-:W0:Y:S01]  /*0430*/  S2UR UR4, SR_CTAID.X ;  /* 0x00000000000479c3 */ /* 0x000e220000002500 */
[----:B------:R-:W1:Y:S01]  /*0440*/  LDCU UR8, c[0x0][0x388] ;  /* 0x00007100ff0877ac */ /* 0x000e620008000800 */
[----:B------:R-:W-:Y:S01]  /*0450*/  BSSY.RECONVERGENT B0, `(.L_x_22) ;  /* 0x0000054000007945 */ /* 0x000fe20003800200 */
[----:B------:R-:W2:Y:S05]  /*0460*/  LDCU.64 UR6, c[0x0][0x358] ;  /* 0x00006b00ff0677ac */ /* 0x000eaa0008000a00 */
[----:B------:R-:W0:Y:S01]  /*0470*/  LDC R3, c[0x0][0x360] ;  /* 0x0000d800ff037b82 */ /* 0x000e220000000800 */
[----:B------:R-:W3:Y:S01]  /*0480*/  LDCU.64 UR10, c[0x0][0x380] ;  /* 0x00007000ff0a77ac */ /* 0x000ee20008000a00 */
[----:B------:R-:W4:Y:S01]  /*0490*/  LDCU.64 UR12, c[0x0][0x380] ;  /* 0x00007000ff0c77ac */ /* 0x000f220008000a00 */
[----:B------:R-:W0:Y:S02]  /*04a0*/  LDCU UR5, c[0x0][0x370] ;  /* 0x00006e00ff0577ac */ /* 0x000e240008000800 */
[----:B0-----:R-:W-:-:S03]  /*04b0*/  IMAD R5, R3, UR4, R0 ;  /* 0x0000000403057c24 */ /* 0x001fc6000f8e0200 */
[----:B------:R-:W-:Y:S02]  /*04c0*/  BAR.SYNC.DEFER_BLOCKING 0x0 ;  /* 0x0000000000007b1d */ /* 0x000fe40000010000 */
[----:B-1----:R-:W-:-:S13]  /*04d0*/  ISETP.GE.AND P0, PT, R5, UR8, PT ;  /* 0x0000000805007c0c */ /* 0x002fda000bf06270 */
[----:B--234-:R-:W-:Y:S05]  /*04e0*/  @P0 BRA `(.L_x_23) ;  /* 0x0000000400280947 */ /* 0x01cfea0003800000 */
[----:B------:R-:W-:Y:S01]  /*04f0*/  IMAD R2, R3, UR5, RZ ;  /* 0x0000000503027c24 */ /* 0x000fe2000f8e02ff */
[----:B------:R-:W-:Y:S03]  /*0500*/  BSSY.RECONVERGENT B1, `(.L_x_24) ;  /* 0x000002c000017945 */ /* 0x000fe60003800200 */
[----:B------:R-:W0:Y:S01]  /*0510*/  I2F.U32.RP R10, R2 ;  /* 0x00000002000a7306 */ /* 0x000e220000209000 */
[C---:B------:R-:W-:Y:S01]  /*0520*/  IMAD.IADD R4, R2.reuse, 0x1, R5 ;  /* 0x0000000102047824 */ /* 0x040fe200078e0205 */
[----:B------:R-:W-:Y:S02]  /*0530*/  IADD3 R11, PT, PT, RZ, -R2, RZ ;  /* 0x80000002ff0b7210 */ /* 0x000fe40007ffe0ff */
[----:B------:R-:W-:Y:S02]  /*0540*/  ISETP.NE.U32.AND P2, PT, R2, RZ, PT ;  /* 0x000000ff0200720c */ /* 0x000fe40003f45070 */
[----:B------:R-:W-:-:S02]  /*0550*/  ISETP.GE.AND P0, PT, R4, UR8, PT ;  /* 0x0000000804007c0c */ /* 0x000fc4000bf06270 */
[----:B------:R-:W-:Y:S02]  /*0560*/  VIMNMX R9, PT, PT, R4, UR8, !PT ;  /* 0x0000000804097c48 */ /* 0x000fe4000ffe0100 */
[----:B------:R-:W-:-:S04]  /*0570*/  SEL R8, RZ, 0x1, P0 ;  /* 0x00000001ff087807 */ /* 0x000fc80000000000 */
[----:B------:R-:W-:Y:S01]  /*0580*/  IADD3 R9, PT, PT, R9, -R4, -R8 ;  /* 0x8000000409097210 */ /* 0x000fe20007ffe808 */
[----:B0-----:R-:W0:Y:S02]  /*0590*/  MUFU.RCP R10, R10 ;  /* 0x0000000a000a7308 */ /* 0x001e240000001000 */
[----:B0-----:R-:W-:-:S06]  /*05a0*/  VIADD R6, R10, 0xffffffe ;  /* 0x0ffffffe0a067836 */ /* 0x001fcc0000000000 */
[----:B------:R0:W1:Y:S02]  /*05b0*/  F2I.FTZ.U32.TRUNC.NTZ R7, R6 ;  /* 0x0000000600077305 */ /* 0x000064000021f000 */
[----:B0-----:R-:W-:Y:S02]  /*05c0*/  IMAD.MOV.U32 R6, RZ, RZ, RZ ;  /* 0x000000ffff067224 */ /* 0x001fe400078e00ff */
[----:B-1----:R-:W-:-:S04]  /*05d0*/  IMAD R11, R11, R7, RZ ;  /* 0x000000070b0b7224 */ /* 0x002fc800078e02ff */
[----:B------:R-:W-:-:S06]  /*05e0*/  IMAD.HI.U32 R10, R7, R11, R6 ;  /* 0x0000000b070a7227 */ /* 0x000fcc00078e0006 */
[----:B------:R-:W-:-:S04]  /*05f0*/  IMAD.HI.U32 R7, R10, R9, RZ ;  /* 0x000000090a077227 */ /* 0x000fc800078e00ff */
[----:B------:R-:W-:-:S04]  /*0600*/  IMAD.MOV R4, RZ, RZ, -R7 ;  /* 0x000000ffff047224 */ /* 0x000fc800078e0a07 */
[----:B------:R-:W-:-:S05]  /*0610*/  IMAD R9, R2, R4, R9 ;  /* 0x0000000402097224 */ /* 0x000fca00078e0209 */
[----:B------:R-:W-:-:S13]  /*0620*/  ISETP.GE.U32.AND P0, PT, R9, R2, PT ;  /* 0x000000020900720c */ /* 0x000fda0003f06070 */
[----:B------:R-:W-:Y:S01]  /*0630*/  @P0 IMAD.IADD R9, R9, 0x1, -R2 ;  /* 0x0000000109090824 */ /* 0x000fe200078e0a02 */
[----:B------:R-:W-:-:S04]  /*0640*/  @P0 IADD3 R7, PT, PT, R7, 0x1, RZ ;  /* 0x0000000107070810 */ /* 0x000fc80007ffe0ff */
[----:B------:R-:W-:-:S13]  /*0650*/  ISETP.GE.U32.AND P1, PT, R9, R2, PT ;  /* 0x000000020900720c */ /* 0x000fda0003f26070 */
[----:B------:R-:W-:Y:S01]  /*0660*/  @P1 VIADD R7, R7, 0x1 ;  /* 0x0000000107071836 */ /* 0x000fe20000000000 */
[----:B------:R-:W-:-:S05]  /*0670*/  @!P2 LOP3.LUT R7, RZ, R2, RZ, 0x33, !PT ;  /* 0x00000002ff07a212 */ /* 0x000fca00078e33ff */
[----:B------:R-:W-:-:S05]  /*0680*/  IMAD.IADD R4, R8, 0x1, R7 ;  /* 0x0000000108047824 */ /* 0x000fca00078e0207 */
[C---:B------:R-:W-:Y:S02]  /*0690*/  LOP3.LUT R6, R4.reuse, 0x3, RZ, 0xc0, !PT ;  /* 0x0000000304067812 */ /* 0x040fe400078ec0ff */
[----:B------:R-:W-:Y:S02]  /*06a0*/  ISETP.GE.U32.AND P0, PT, R4, 0x3, PT ;  /* 0x000000030400780c */ /* 0x000fe40003f06070 */
[----:B------:R-:W-:-:S13]  /*06b0*/  ISETP.NE.AND P1, PT, R6, 0x3, PT ;  /* 0x000000030600780c */ /* 0x000fda0003f25270 */
[----:B------:R-:W-:Y:S05]  /*06c0*/  @!P1 BRA `(.L_x_25) ;  /* 0x00000000003c9947 */ /* 0x000fea0003800000 */
[----:B------:R-:W0:Y:S01]  /*06d0*/  S2R R7, SR_CgaCtaId ;  /* 0x0000000000077919 */ /* 0x000e220000008800 */
[----:B------:R-:W-:Y:S01]  /*06e0*/  VIADD R4, R4, 0x1 ;  /* 0x0000000104047836 */ /* 0x000fe20000000000 */
[----:B------:R-:W-:-:S04]  /*06f0*/  MOV R6, 0x400 ;  /* 0x0000040000067802 */ /* 0x000fc80000000f00 */
[----:B------:R-:W-:-:S05]  /*0700*/  LOP3.LUT R4, R4, 0x3, RZ, 0xc0, !PT ;  /* 0x0000000304047812 */ /* 0x000fca00078ec0ff */
[----:B------:R-:W-:Y:S01]  /*0710*/  IMAD.MOV R4, RZ, RZ, -R4 ;  /* 0x000000ffff047224 */ /* 0x000fe200078e0a04 */
[----:B0-----:R-:W-:-:S07]  /*0720*/  LEA R9, R7, R6, 0x18 ;  /* 0x0000000607097211 */ /* 0x001fce00078ec0ff */
.L_x_26:
[----:B------:R-:W-:-:S04]  /*0730*/  IADD3 R6, P1, PT, R5, UR10, RZ ;  /* 0x0000000a05067c10 */ /* 0x000fc8000ff3e0ff */
[----:B------:R-:W-:-:S05]  /*0740*/  LEA.HI.X.SX32 R7, R5, UR11, 0x1, P1 ;  /* 0x0000000b05077c11 */ /* 0x000fca00088f0eff */
[----:B------:R-:W2:Y:S01]  /*0750*/  LDG.E.U8 R6, desc[UR6][R6.64] ;  /* 0x0000000606067981 */ /* 0x000ea2000c1e1100 */
[----:B------:R-:W-:Y:S02]  /*0760*/  VIADD R4, R4, 0x1 ;  /* 0x0000000104047836 */ /* 0x000fe40000000000 */
[----:B------:R-:W-:-:S03]  /*0770*/  IMAD.IADD R5, R2, 0x1, R5 ;  /* 0x0000000102057824 */ /* 0x000fc600078e0205 */
[----:B------:R-:W-:Y:S02]  /*0780*/  ISETP.NE.AND P1, PT, R4, RZ, PT ;  /* 0x000000ff0400720c */ /* 0x000fe40003f25270 */
[----:B0-2---:R-:W-:-:S05]  /*0790*/  LEA R8, R6, R9, 0x2 ;  /* 0x0000000906087211 */ /* 0x005fca00078e10ff */
[----:B------:R0:W-:Y:S06]  /*07a0*/  ATOMS.POPC.INC.32 RZ, [R8+URZ] ;  /* 0x0000000008ff7f8c */ /* 0x0001ec000d8000ff */
[----:B------:R-:W-:Y:S05]  /*07b0*/  @P1 BRA `(.L_x_26) ;  /* 0xfffffffc00dc1947 */ /* 0x000fea000383ffff */
.L_x_25:
[----:B------:R-:W-:Y:S05]  /*07c0*/  BSYNC.RECONVERGENT B1 ;  /* 0x0000000000017941 */ /* 0x000fea0003800200 */
.L_x_24:
[----:B------:R-:W-:Y:S05]  /*07d0*/  @!P0 BRA `(.L_x_23) ;  /* 0x00000000006c8947 */ /* 0x000fea0003800000 */
[----:B------:R-:W1:Y:S01]  /*07e0*/  S2R R7, SR_CgaCtaId ;  /* 0x0000000000077919 */ /* 0x000e620000008800 */
[----:B------:R-:W-:Y:S02]  /*07f0*/  MOV R4, 0x400 ;  /* 0x0000040000047802 */ /* 0x000fe40000000f00 */
[----:B------:R-:W-:Y:S02]  /*0800*/  SHF.R.S32.HI R17, RZ, 0x1f, R2 ;  /* 0x0000001fff117819 */ /* 0x000fe40000011402 */
[----:B-1----:R-:W-:-:S07]  /*0810*/  LEA R19, R7, R4, 0x18 ;  /* 0x0000000407137211 */ /* 0x002fce00078ec0ff */
.L_x_27:
[----:B------:R-:W-:-:S04]  /*0820*/  IADD3 R12, P0, PT, R5, UR12, RZ ;  /* 0x0000000c050c7c10 */ /* 0x000fc8000ff1e0ff */
[----:B------:R-:W-:Y:S02]  /*0830*/  LEA.HI.X.SX32 R13, R5, UR13, 0x1, P0 ;  /* 0x0000000d050d7c11 */ /* 0x000fe400080f0eff */
[----:B------:R-:W-:-:S03]  /*0840*/  IADD3 R6, P0, PT, R2, R12, RZ ;  /* 0x0000000c02067210 */ /* 0x000fc60007f1e0ff */
[----:B------:R-:W2:Y:S02]  /*0850*/  LDG.E.U8 R12, desc[UR6][R12.64] ;  /* 0x000000060c0c7981 */ /* 0x000ea4000c1e1100 */
[----:B------:R-:W-:Y:S01]  /*0860*/  IMAD.X R7, R17, 0x1, R13, P0 ;  /* 0x0000000111077824 */ /* 0x000fe200000e060d */
[----:B0-----:R-:W-:-:S04]  /*0870*/  IADD3 R8, P0, PT, R2, R6, RZ ;  /* 0x0000000602087210 */ /* 0x001fc80007f1e0ff */
[----:B------:R-:W3:Y:S01]  /*0880*/  LDG.E.U8 R6, desc[UR6][R6.64] ;  /* 0x0000000606067981 */ /* 0x000ee2000c1e1100 */
[----:B------:R-:W-:Y:S01]  /*0890*/  IMAD.X R9, R17, 0x1, R7, P0 ;  /* 0x0000000111097824 */ /* 0x000fe200000e0607 */
[----:B------:R-:W-:-:S04]  /*08a0*/  IADD3 R10, P0, PT, R2, R8, RZ ;  /* 0x00000008020a7210 */ /* 0x000fc80007f1e0ff */
[----:B------:R-:W-:Y:S01]  /*08b0*/  IADD3.X R11, PT, PT, R17, R9, RZ, P0, !PT ;  /* 0x00000009110b7210 */ /* 0x000fe200007fe4ff */
[----:B------:R-:W4:Y:S04]  /*08c0*/  LDG.E.U8 R8, desc[UR6][R8.64] ;  /* 0x0000000608087981 */ /* 0x000f28000c1e1100 */
[----:B------:R-:W5:Y:S01]  /*08d0*/  LDG.E.U8 R10, desc[UR6][R10.64] ;  /* 0x000000060a0a7981 */ /* 0x000f62000c1e1100 */
[----:B------:R-:W-:-:S05]  /*08e0*/  IMAD R5, R2, 0x4, R5 ;  /* 0x0000000402057824 */ /* 0x000fca00078e0205 */
[----:B------:R-:W-:Y:S01]  /*08f0*/  ISETP.GE.AND P0, PT, R5, UR8, PT ;  /* 0x0000000805007c0c */ /* 0x000fe2000bf06270 */
[----:B-12---:R-:W-:-:S05]  /*0900*/  IMAD R4, R12, 0x4, R19 ;  /* 0x000000040c047824 */ /* 0x006fca00078e0213 */
[----:B------:R1:W-:Y:S01]  /*0910*/  ATOMS.POPC.INC.32 RZ, [R4+URZ] ;  /* 0x0000000004ff7f8c */ /* 0x0003e2000d8000ff */
[----:B---3--:R-:W-:-:S05]  /*0920*/  IMAD R14, R6, 0x4, R19 ;  /* 0x00000004060e7824 */ /* 0x008fca00078e0213 */
[----:B------:R1:W-:Y:S01]  /*0930*/  ATOMS.POPC.INC.32 RZ, [R14+URZ] ;  /* 0x000000000eff7f8c */ /* 0x0003e2000d8000ff */
[----:B----4-:R-:W-:Y:S01]  /*0940*/  IMAD R15, R8, 0x4, R19 ;  /* 0x00000004080f7824 */ /* 0x010fe200078e0213 */
[----:B-----5:R-:W-:-:S04]  /*0950*/  LEA R16, R10, R19, 0x2 ;  /* 0x000000130a107211 */ /* 0x020fc800078e10ff */
[----:B------:R1:W-:Y:S04]  /*0960*/  ATOMS.POPC.INC.32 RZ, [R15+URZ] ;  /* 0x000000000fff7f8c */ /* 0x0003e8000d8000ff */
[----:B------:R1:W-:Y:S01]  /*0970*/  ATOMS.POPC.INC.32 RZ, [R16+URZ] ;  /* 0x0000000010ff7f8c */ /* 0x0003e2000d8000ff */
[----:B------:R-:W-:Y:S05]  /*0980*/  @!P0 BRA `(.L_x_27) ;  /* 0xfffffffc00a48947 */ /* 0x000fea000383ffff */
.L_x_23:
[----:B------:R-:W-:Y:S05]  /*0990*/  BSYNC.RECONVERGENT B0 ;  /* 0x0000000000007941 */ /* 0x000fea0003800200 */
.L_x_22:
[----:B------:R-:W-:Y:S01]  /*09a0*/  BAR.SYNC.DEFER_BLOCKING 0x0 ;  /* 0x0000000000007b1d */ /* 0x000fe20000010000 */
[----:B------:R-:W-:-:S13]  /*09b0*/  ISETP.GT.U32.AND P0, PT, R0, 0xff, PT ;  /* 0x000000ff0000780c */ /* 0x000fda0003f04070 */
[----:B------:R-:W-:Y:S05]  /*09c0*/  @P0 EXIT ;  /* 0x000000000000094d */ /* 0x000fea0003800000 */
[----:B0-----:R-:W0:Y:S01]  /*09d0*/  I2F.U32.RP R8, R3 ;  /* 0x0000000300087306 */ /* 0x001e220000209000 */
[----:B------:R-:W-:Y:S01]  /*09e0*/  IADD3 R2, PT, PT, R0, R3, RZ ;  /* 0x0000000300027210 */ /* 0x000fe20007ffe0ff */
[----:B------:R-:W-:Y:S01]  /*09f0*/  BSSY.RECONVERGENT B0, `(.L_x_28) ;  /* 0x000002c000007945 */ /* 0x000fe20003800200 */
[----:B------:R-:W-:Y:S02]  /*0a00*/  ISETP.NE.U32.AND P2, PT, R3, RZ, PT ;  /* 0x000000ff0300720c */ /* 0x000fe40003f45070 */
[C---:B------:R-:W-:Y:S02]  /*0a10*/  ISETP.GE.U32.AND P0, PT, R2.reuse, 0x100, PT ;  /* 0x000001000200780c */ /* 0x040fe40003f06070 */
[----:B------:R-:W-:Y:S01]  /*0a20*/  VIMNMX.U32 R7, PT, PT, R2, 0x100, !PT ;  /* 0x0000010002077848 */ /* 0x000fe20007fe0000 */
[----:B0-----:R-:W1:Y:S02]  /*0a30*/  MUFU.RCP R8, R8 ;  /* 0x0000000800087308 */ /* 0x001e640000001000 */
[----:B-1----:R-:W-:-:S06]  /*0a40*/  VIADD R4, R8, 0xffffffe ;  /* 0x0ffffffe08047836 */ /* 0x002fcc0000000000 */
[----:B------:R0:W1:Y:S02]  /*0a50*/  F2I.FTZ.U32.TRUNC.NTZ R5, R4 ;  /* 0x0000000400057305 */ /* 0x000064000021f000 */
[----:B0-----:R-:W-:Y:S02]  /*0a60*/  IMAD.MOV.U32 R4, RZ, RZ, RZ ;  /* 0x000000ffff047224 */ /* 0x001fe400078e00ff */
[----:B-1----:R-:W-:-:S04]  /*0a70*/  IMAD.MOV R6, RZ, RZ, -R5 ;  /* 0x000000ffff067224 */ /* 0x002fc800078e0a05 */
[----:B------:R-:W-:Y:S01]  /*0a80*/  IMAD R9, R6, R3, RZ ;  /* 0x0000000306097224 */ /* 0x000fe200078e02ff */
[----:B------:R-:W-:-:S03]  /*0a90*/  SEL R6, RZ, 0x1, P0 ;  /* 0x00000001ff067807 */ /* 0x000fc60000000000 */
[----:B------:R-:W-:Y:S01]  /*0aa0*/  IMAD.HI.U32 R5, R5, R9, R4 ;  /* 0x0000000905057227 */ /* 0x000fe200078e0004 */
[----:B------:R-:W-:-:S05]  /*0ab0*/  IADD3 R2, PT, PT, R7, -R2, -R6 ;  /* 0x8000000207027210 */ /* 0x000fca0007ffe806 */
        /* <DEDUP_REMOVED lines=24> */
.L_x_30:
[----:B------:R0:W1:Y:S01]  /*0c40*/  LDS R9, [R6] ;  /* 0x0000000006097984 */ /* 0x0000620000000800 */
[----:B------:R-:W-:-:S05]  /*0c50*/  VIADD R7, R7, 0x1 ;  /* 0x0000000107077836 */ /* 0x000fca0000000000 */
[----:B------:R-:W-:Y:S01]  /*0c60*/  ISETP.NE.AND P0, PT, R7, RZ, PT ;  /* 0x000000ff0700720c */ /* 0x000fe20003f05270 */
[C---:B0-----:R-:W-:Y:S01]  /*0c70*/  IMAD R6, R3.reuse, 0x4, R6 ;  /* 0x0000000403067824 */ /* 0x041fe200078e0206 */
[----:B-1----:R0:W-:Y:S02]  /*0c80*/  REDG.E.ADD.STRONG.GPU desc[UR6][R4.64], R9 ;  /* 0x000000090400798e */ /* 0x0021e4000c12e106 */
[----:B0-----:R-:W-:-:S09]  /*0c90*/  IMAD.WIDE.U32 R4, R3, 0x4, R4 ;  /* 0x0000000403047825 */ /* 0x001fd200078e0004 */
[----:B------:R-:W-:Y:S05]  /*0ca0*/  @P0 BRA `(.L_x_30) ;  /* 0xfffffffc00e40947 */ /* 0x000fea000383ffff */
.L_x_29:
[----:B------:R-:W-:Y:S05]  /*0cb0*/  BSYNC.RECONVERGENT B0 ;  /* 0x0000000000007941 */ /* 0x000fea0003800200 */
.L_x_28:
[----:B------:R-:W-:Y:S05]  /*0cc0*/  @!P1 EXIT ;  /* 0x000000000000994d */ /* 0x000fea0003800000 */
[----:B------:R-:W0:Y:S01]  /*0cd0*/  S2UR UR5, SR_CgaCtaId ;  /* 0x00000000000579c3 */ /* 0x000e220000008800 */
[----:B------:R-:W-:Y:S01]  /*0ce0*/  UMOV UR4, 0x400 ;  /* 0x0000040000047882 */ /* 0x000fe20000000000 */
[C-C-:B------:R-:W-:Y:S01]  /*0cf0*/  IMAD R2, R3.reuse, 0x2, R0.reuse ;  /* 0x0000000203027824 */ /* 0x140fe200078e0200 */
[----:B------:R-:W-:Y:S01]  /*0d00*/  IADD3 R15, PT, PT, R0, R3, RZ ;  /* 0x00000003000f7210 */ /* 0x000fe20007ffe0ff */
[----:B------:R-:W-:-:S04]  /*0d10*/  IMAD R14, R3, 0x3, R0 ;  /* 0x00000003030e7824 */ /* 0x000fc800078e0200 */
[----:B------:R-:W1:Y:S01]  /*0d20*/  LDC.64 R4, c[0x0][0x390] ;  /* 0x0000e400ff047b82 */ /* 0x000e620000000a00 */
[----:B0-----:R-:W-:-:S06]  /*0d30*/  ULEA UR4, UR5, UR4, 0x18 ;  /* 0x0000000405047291 */ /* 0x001fcc000f8ec0ff */
[----:B------:R-:W-:-:S07]  /*0d40*/  LEA R16, R0, UR4, 0x2 ;  /* 0x0000000400107c11 */ /* 0x000fce000f8e10ff */
.L_x_31:
[C-C-:B------:R-:W-:Y:S01]  /*0d50*/  IMAD R18, R3.reuse, 0x4, R16.reuse ;  /* 0x0000000403127824 */ /* 0x140fe200078e0210 */
[----:B0-----:R0:W2:Y:S01]  /*0d60*/  LDS R17, [R16] ;  /* 0x0000000010117984 */ /* 0x0010a20000000800 */
[C-C-:B------:R-:W-:Y:S02]  /*0d70*/  IMAD R20, R3.reuse, 0x8, R16.reuse ;  /* 0x0000000803147824 */ /* 0x140fe400078e0210 */
[----:B------:R-:W-:Y:S01]  /*0d80*/  IMAD R22, R3, 0xc, R16 ;  /* 0x0000000c03167824 */ /* 0x000fe200078e0210 */
[----:B------:R-:W3:Y:S01]  /*0d90*/  LDS R19, [R18] ;  /* 0x0000000012137984 */ /* 0x000ee20000000800 */
[----:B-1----:R-:W-:-:S03]  /*0da0*/  IMAD.WIDE.U32 R6, R0, 0x4, R4 ;  /* 0x0000000400067825 */ /* 0x002fc600078e0004 */
[----:B------:R-:W1:Y:S01]  /*0db0*/  LDS R21, [R20] ;  /* 0x0000000014157984 */ /* 0x000e620000000800 */
[----:B------:R-:W-:-:S03]  /*0dc0*/  IMAD.WIDE.U32 R8, R15, 0x4, R4 ;  /* 0x000000040f087825 */ /* 0x000fc600078e0004 */
[----:B------:R-:W4:Y:S01]  /*0dd0*/  LDS R23, [R22] ;  /* 0x0000000016177984 */ /* 0x000f220000000800 */
[----:B------:R-:W-:Y:S01]  /*0de0*/  IADD3 R0, PT, PT, R3, R0, R3 ;  /* 0x0000000003007210 */ /* 0x000fe20007ffe003 */
[----:B------:R-:W-:-:S03]  /*0df0*/  IMAD.WIDE.U32 R10, R2, 0x4, R4 ;  /* 0x00000004020a7825 */ /* 0x000fc600078e0004 */
[----:B------:R-:W-:Y:S01]  /*0e00*/  IADD3 R0, PT, PT, R3, R0, R3 ;  /* 0x0000000003007210 */ /* 0x000fe20007ffe003 */
[----:B------:R-:W-:-:S03]  /*0e10*/  IMAD.WIDE.U32 R12, R14, 0x4, R4 ;  /* 0x000000040e0c7825 */ /* 0x000fc600078e0004 */
[----:B------:R-:W-:Y:S01]  /*0e20*/  ISETP.GE.U32.AND P0, PT, R0, 0x100, PT ;  /* 0x000001000000780c */ /* 0x000fe20003f06070 */
[C---:B------:R-:W-:Y:S01]  /*0e30*/  IMAD R2, R3.reuse, 0x4, R2 ;  /* 0x0000000403027824 */ /* 0x040fe200078e0202 */
[C---:B------:R-:W-:Y:S01]  /*0e40*/  LEA R14, R3.reuse, R14, 0x2 ;  /* 0x0000000e030e7211 */ /* 0x040fe200078e10ff */
[C---:B------:R-:W-:Y:S02]  /*0e50*/  IMAD R15, R3.reuse, 0x4, R15 ;  /* 0x00000004030f7824 */ /* 0x040fe400078e020f */
[----:B0-----:R-:W-:Y:S01]  /*0e60*/  IMAD R16, R3, 0x10, R16 ;  /* 0x0000001003107824 */ /* 0x001fe200078e0210 */
[----:B--2---:R0:W-:Y:S04]  /*0e70*/  REDG.E.ADD.STRONG.GPU desc[UR6][R6.64], R17 ;  /* 0x000000110600798e */ /* 0x0041e8000c12e106 */
[----:B---3--:R0:W-:Y:S04]  /*0e80*/  REDG.E.ADD.STRONG.GPU desc[UR6][R8.64], R19 ;  /* 0x000000130800798e */ /* 0x0081e8000c12e106 */
[----:B-1----:R0:W-:Y:S04]  /*0e90*/  REDG.E.ADD.STRONG.GPU desc[UR6][R10.64], R21 ;  /* 0x000000150a00798e */ /* 0x0021e8000c12e106 */
[----:B----4-:R0:W-:Y:S01]  /*0ea0*/  REDG.E.ADD.STRONG.GPU desc[UR6][R12.64], R23 ;  /* 0x000000170c00798e */ /* 0x0101e2000c12e106 */
[----:B------:R-:W-:Y:S05]  /*0eb0*/  @!P0 BRA `(.L_x_31) ;  /* 0xfffffffc00a48947 */ /* 0x000fea000383ffff */
[----:B------:R-:W-:Y:S05]  /*0ec0*/  EXIT ;  /* 0x000000000000794d */ /* 0x000fea0003800000 */
.L_x_32:
        /* <DEDUP_REMOVED lines=11> */
.L_x_34:


//--------------------- .nv.shared._Z25histogramThreadCoarseningPKhiPj --------------------------
	.section	.nv.shared._Z25histogramThreadCoarseningPKhiPj,"aw",@nobits
	.sectionflags	@""
	.align	4
.nv.shared._Z25histogramThreadCoarseningPKhiPj:
	.zero		2048


//--------------------- .nv.shared.reserved.0     --------------------------
	.section	.nv.shared.reserved.0,"aw",@nobits
	.weak		__nv_reservedSMEM_offset_0_alias
	.size		__nv_reservedSMEM_offset_0_alias, 0, 64
	.other		__nv_reservedSMEM_offset_0_alias,@"STO_CUDA_RESERVED_SHARED STV_DEFAULT"
__nv_reservedSMEM_offset_0_alias:
	.zero		0
	.zero		64


//--------------------- .nv.shared._Z22histogramPrivatizationPKhiPj --------------------------
	.section	.nv.shared._Z22histogramPrivatizationPKhiPj,"aw",@nobits
	.sectionflags	@""
	.align	4
.nv.shared._Z22histogramPrivatizationPKhiPj:
	.zero		2048


//--------------------- .nv.constant0._Z25histogramThreadCoarseningPKhiPj --------------------------
	.section	.nv.constant0._Z25histogramThreadCoarseningPKhiPj,"a",@progbits
	.sectionflags	@""
	.align	4
.nv.constant0._Z25histogramThreadCoarseningPKhiPj:
	.zero		920


//--------------------- .nv.constant0._Z22histogramPrivatizationPKhiPj --------------------------
	.section	.nv.constant0._Z22histogramPrivatizationPKhiPj,"a",@progbits
	.sectionflags	@""
	.align	4
.nv.constant0._Z22histogramPrivatizationPKhiPj:
	.zero		920


//--------------------- SYMBOLS --------------------------

	.type		.nv.reservedSmem.offset0,@object
	.size		.nv.reservedSmem.offset0,0x4
	.type		.nv.reservedSmem.cap,@object
	.size		.nv.reservedSmem.cap,0x4
